	.target	sm_90a

	.elftype	@"ET_EXEC"


//--------------------- .note.nv.tkinfo           --------------------------
	.section	.note.nv.tkinfo,"",@"SHT_NOTE"
	.sectionflags	@"SHF_NOTE_NV_TKINFO"
	.tkinfo
        /*0018*/ 	.word	0x00000002
        /*0030*/ 	.string	""
        /*0030*/ 	.string	"ptxas"
        /*0030*/ 	.string	"Cuda compilation tools, release 13.0, V13.0.88"
        /*0030*/ 	.string	"Build cuda_13.0.r13.0/compiler.36424714_0"
        /*0030*/ 	.string	"-arch sm_90a -m 64 "



//--------------------- .note.nv.cuinfo           --------------------------
	.section	.note.nv.cuinfo,"",@"SHT_NOTE"
	.sectionflags	@"SHF_NOTE_NV_CUINFO"
        /*0018*/ 	.short	0x0002
        /*001a*/ 	.short	0x005a
        /*001c*/ 	.short	0x0082
	.zero		2


//--------------------- .nv.info                  --------------------------
	.section	.nv.info,"",@"SHT_CUDA_INFO"
	.align	4


	//----- nvinfo : EIATTR_REGCOUNT
	.align		4
        /*0000*/ 	.byte	0x04, 0x2f
        /*0002*/ 	.short	(.L_15 - .L_14)
	.align		4
.L_14:
        /*0004*/ 	.word	index@(_ZN7cutlass13device_kernelINS_4gemm6kernel13GemmUniversalIN4cute5tupleIJiiiiEEENS1_10collective13CollectiveMmaINS1_34MainloopSm90TmaGmmaWarpSpecializedILi22ENS5_IJNS4_1CILi1EEESB_SB_EEENS1_35KernelTmaWarpSpecializedCooperativeEEENS5_IJNSA_ILi256EEENSA_ILi64EEENSA_ILi32EEEEEEaNS5_IJlSB_lEEEaSJ_NS4_8TiledMMAINS4_8MMA_AtomIJNS4_4SM904GMMA26MMA_64x64x32_S32S8S8_SS_TNEEEENS4_6LayoutINS5_IJNSA_ILi2EEESB_SB_EEENS5_IJSB_NSA_ILi0EEEST_EEEEENS5_IJNS4_10UnderscoreESW_SW_EEEEENS4_13SM90_TMA_LOADENS4_14ComposedLayoutINS4_7SwizzleILi1ELi4ELi3EEENS4_18smem_ptr_flag_bitsILi8EEENSQ_INS5_IJNSA_ILi8EEESH_EEENS5_IJSH_SB_EEEEEEEvNS4_8identityESZ_S19_vS1A_EENS_8epilogue10collective6detail29Sm90TmaWarpSpecializedAdapterINS1D_15DefaultEpilogueIaSJ_SJ_NS1C_6thread17LinearCombinationIaLi1EiiLNS1H_9ScaleType4KindE0ELNS_15FloatRoundStyleE2EaEENS1_15EpilogueDefaultEEEEEvvEEEEvNT_6ParamsE)
        /*0008*/ 	.word	0x000000a8


	//----- nvinfo : EIATTR_FRAME_SIZE
	.align		4
.L_15:
        /*000c*/ 	.byte	0x04, 0x11
        /*000e*/ 	.short	(.L_17 - .L_16)
	.align		4
.L_16:
        /*0010*/ 	.word	index@(_ZN7cutlass13device_kernelINS_4gemm6kernel13GemmUniversalIN4cute5tupleIJiiiiEEENS1_10collective13CollectiveMmaINS1_34MainloopSm90TmaGmmaWarpSpecializedILi22ENS5_IJNS4_1CILi1EEESB_SB_EEENS1_35KernelTmaWarpSpecializedCooperativeEEENS5_IJNSA_ILi256EEENSA_ILi64EEENSA_ILi32EEEEEEaNS5_IJlSB_lEEEaSJ_NS4_8TiledMMAINS4_8MMA_AtomIJNS4_4SM904GMMA26MMA_64x64x32_S32S8S8_SS_TNEEEENS4_6LayoutINS5_IJNSA_ILi2EEESB_SB_EEENS5_IJSB_NSA_ILi0EEEST_EEEEENS5_IJNS4_10UnderscoreESW_SW_EEEEENS4_13SM90_TMA_LOADENS4_14ComposedLayoutINS4_7SwizzleILi1ELi4ELi3EEENS4_18smem_ptr_flag_bitsILi8EEENSQ_INS5_IJNSA_ILi8EEESH_EEENS5_IJSH_SB_EEEEEEEvNS4_8identityESZ_S19_vS1A_EENS_8epilogue10collective6detail29Sm90TmaWarpSpecializedAdapterINS1D_15DefaultEpilogueIaSJ_SJ_NS1C_6thread17LinearCombinationIaLi1EiiLNS1H_9ScaleType4KindE0ELNS_15FloatRoundStyleE2EaEENS1_15EpilogueDefaultEEEEEvvEEEEvNT_6ParamsE)
        /*0014*/ 	.word	0x00000000


	//----- nvinfo : EIATTR_MIN_STACK_SIZE
	.align		4
.L_17:
        /*0018*/ 	.byte	0x04, 0x12
        /*001a*/ 	.short	(.L_19 - .L_18)
	.align		4
.L_18:
        /*001c*/ 	.word	index@(_ZN7cutlass13device_kernelINS_4gemm6kernel13GemmUniversalIN4cute5tupleIJiiiiEEENS1_10collective13CollectiveMmaINS1_34MainloopSm90TmaGmmaWarpSpecializedILi22ENS5_IJNS4_1CILi1EEESB_SB_EEENS1_35KernelTmaWarpSpecializedCooperativeEEENS5_IJNSA_ILi256EEENSA_ILi64EEENSA_ILi32EEEEEEaNS5_IJlSB_lEEEaSJ_NS4_8TiledMMAINS4_8MMA_AtomIJNS4_4SM904GMMA26MMA_64x64x32_S32S8S8_SS_TNEEEENS4_6LayoutINS5_IJNSA_ILi2EEESB_SB_EEENS5_IJSB_NSA_ILi0EEEST_EEEEENS5_IJNS4_10UnderscoreESW_SW_EEEEENS4_13SM90_TMA_LOADENS4_14ComposedLayoutINS4_7SwizzleILi1ELi4ELi3EEENS4_18smem_ptr_flag_bitsILi8EEENSQ_INS5_IJNSA_ILi8EEESH_EEENS5_IJSH_SB_EEEEEEEvNS4_8identityESZ_S19_vS1A_EENS_8epilogue10collective6detail29Sm90TmaWarpSpecializedAdapterINS1D_15DefaultEpilogueIaSJ_SJ_NS1C_6thread17LinearCombinationIaLi1EiiLNS1H_9ScaleType4KindE0ELNS_15FloatRoundStyleE2EaEENS1_15EpilogueDefaultEEEEEvvEEEEvNT_6ParamsE)
        /*0020*/ 	.word	0x00000000
.L_19:


//--------------------- .nv.compat                --------------------------
	.section	.nv.compat,"",@"SHT_CUDA_COMPAT_INFO"
	.align	4
        /*0000*/ 	.byte	0x02, 0x09, 0x01, 0x00, 0x02, 0x02, 0x04, 0x00, 0x02, 0x05, 0x05, 0x00, 0x03, 0x07, 0x01, 0x01
        /*0010*/ 	.byte	0x02, 0x03, 0x01, 0x00, 0x02, 0x06, 0x01, 0x00, 0x04, 0x0b, 0x08, 0x00, 0x00, 0x00, 0x00, 0x00
        /*0020*/ 	.byte	0x00, 0x00, 0x00, 0x00


//--------------------- .nv.info._ZN7cutlass13device_kernelINS_4gemm6kernel13GemmUniversalIN4cute5tupleIJiiiiEEENS1_10collective13CollectiveMmaINS1_34MainloopSm90TmaGmmaWarpSpecializedILi22ENS5_IJNS4_1CILi1EEESB_SB_EEENS1_35KernelTmaWarpSpecializedCooperativeEEENS5_IJNSA_ILi256EEENSA_ILi64EEENSA_ILi32EEEEEEaNS5_IJlSB_lEEEaSJ_NS4_8TiledMMAINS4_8MMA_AtomIJNS4_4SM904GMMA26MMA_64x64x32_S32S8S8_SS_TNEEEENS4_6LayoutINS5_IJNSA_ILi2EEESB_SB_EEENS5_IJSB_NSA_ILi0EEEST_EEEEENS5_IJNS4_10UnderscoreESW_SW_EEEEENS4_13SM90_TMA_LOADENS4_14ComposedLayoutINS4_7SwizzleILi1ELi4ELi3EEENS4_18smem_ptr_flag_bitsILi8EEENSQ_INS5_IJNSA_ILi8EEESH_EEENS5_IJSH_SB_EEEEEEEvNS4_8identityESZ_S19_vS1A_EENS_8epilogue10collective6detail29Sm90TmaWarpSpecializedAdapterINS1D_15DefaultEpilogueIaSJ_SJ_NS1C_6thread17LinearCombinationIaLi1EiiLNS1H_9ScaleType4KindE0ELNS_15FloatRoundStyleE2EaEENS1_15EpilogueDefaultEEEEEvvEEEEvNT_6ParamsE --------------------------
	.section	.nv.info._ZN7cutlass13device_kernelINS_4gemm6kernel13GemmUniversalIN4cute5tupleIJiiiiEEENS1_10collective13CollectiveMmaINS1_34MainloopSm90TmaGmmaWarpSpecializedILi22ENS5_IJNS4_1CILi1EEESB_SB_EEENS1_35KernelTmaWarpSpecializedCooperativeEEENS5_IJNSA_ILi256EEENSA_ILi64EEENSA_ILi32EEEEEEaNS5_IJlSB_lEEEaSJ_NS4_8TiledMMAINS4_8MMA_AtomIJNS4_4SM904GMMA26MMA_64x64x32_S32S8S8_SS_TNEEEENS4_6LayoutINS5_IJNSA_ILi2EEESB_SB_EEENS5_IJSB_NSA_ILi0EEEST_EEEEENS5_IJNS4_10UnderscoreESW_SW_EEEEENS4_13SM90_TMA_LOADENS4_14ComposedLayoutINS4_7SwizzleILi1ELi4ELi3EEENS4_18smem_ptr_flag_bitsILi8EEENSQ_INS5_IJNSA_ILi8EEESH_EEENS5_IJSH_SB_EEEEEEEvNS4_8identityESZ_S19_vS1A_EENS_8epilogue10collective6detail29Sm90TmaWarpSpecializedAdapterINS1D_15DefaultEpilogueIaSJ_SJ_NS1C_6thread17LinearCombinationIaLi1EiiLNS1H_9ScaleType4KindE0ELNS_15FloatRoundStyleE2EaEENS1_15EpilogueDefaultEEEEEvvEEEEvNT_6ParamsE,"",@"SHT_CUDA_INFO"
	.sectionflags	@""
	.align	4


	//----- nvinfo : EIATTR_CUDA_API_VERSION
	.align		4
        /*0000*/ 	.byte	0x04, 0x37
        /*0002*/ 	.short	(.L_21 - .L_20)
.L_20:
        /*0004*/ 	.word	0x00000082


	//----- nvinfo : EIATTR_KPARAM_INFO
	.align		4
.L_21:
        /*0008*/ 	.byte	0x04, 0x17
        /*000a*/ 	.short	(.L_23 - .L_22)
.L_22:
        /*000c*/ 	.word	0x00000000
        /*0010*/ 	.short	0x0000
        /*0012*/ 	.short	0x0070
        /*0014*/ 	.byte	0x00, 0xf0, 0x01, 0x10


	//----- nvinfo : EIATTR_SPARSE_MMA_MASK
	.align		4
.L_23:
        /*0018*/ 	.byte	0x03, 0x50
        /*001a*/ 	.short	0x0000


	//----- nvinfo : EIATTR_MAXREG_COUNT
	.align		4
        /*001c*/ 	.byte	0x03, 0x1b
        /*001e*/ 	.short	0x00a8


	//----- nvinfo : EIATTR_NUM_BARRIERS
	.align		4
        /*0020*/ 	.byte	0x02, 0x4c
        /*0022*/ 	.byte	0x01
	.zero		1


	//----- nvinfo : EIATTR_EXTERNS
	.align		4
        /*0024*/ 	.byte	0x04, 0x0f
        /*0026*/ 	.short	(.L_25 - .L_24)


	//   ....[0]....
	.align		4
.L_24:
        /*0028*/ 	.word	index@(__assertfail)


	//----- nvinfo : EIATTR_MERCURY_ISA_VERSION
	.align		4
.L_25:
        /*002c*/ 	.byte	0x03, 0x5f
        /*002e*/ 	.short	0x0101


	//----- nvinfo : EIATTR_INT_WARP_WIDE_INSTR_OFFSETS
	.align		4
        /*0030*/ 	.byte	0x04, 0x31
        /*0032*/ 	.short	(.L_27 - .L_26)


	//   ....[0]....
.L_26:
        /*0034*/ 	.word	0x00000620


	//   ....[1]....
        /*0038*/ 	.word	0x00000650


	//   ....[2]....
        /*003c*/ 	.word	0x00000730


	//----- nvinfo : EIATTR_COOP_GROUP_MASK_REGIDS
	.align		4
.L_27:
        /*0040*/ 	.byte	0x04, 0x29
        /*0042*/ 	.short	(.L_29 - .L_28)


	//   ....[0]....
.L_28:
        /*0044*/ 	.word	0xffffffff


	//   ....[1]....
        /*0048*/ 	.word	0xffffffff


	//   ....[2]....
        /*004c*/ 	.word	0xffffffff


	//   ....[3]....
        /*0050*/ 	.word	0xffffffff


	//   ....[4]....
        /*0054*/ 	.word	0xffffffff


	//----- nvinfo : EIATTR_COOP_GROUP_INSTR_OFFSETS
	.align		4
.L_29:
        /*0058*/ 	.byte	0x04, 0x28
        /*005a*/ 	.short	(.L_31 - .L_30)


	//   ....[0]....
.L_30:
        /*005c*/ 	.word	0x00000060


	//   ....[1]....
        /*0060*/ 	.word	0x00000070


	//   ....[2]....
        /*0064*/ 	.word	0x00000130


	//   ....[3]....
        /*0068*/ 	.word	0x00000530


	//   ....[4]....
        /*006c*/ 	.word	0x000011d0


	//----- nvinfo : EIATTR_REG_RECONFIG
	.align		4
.L_31:
        /*0070*/ 	.byte	0x01, 0x54
	.zero		2


	//----- nvinfo : EIATTR_SYSCALL_OFFSETS
	.align		4
        /*0074*/ 	.byte	0x04, 0x46
        /*0076*/ 	.short	(.L_33 - .L_32)


	//   ....[0]....
.L_32:
        /*0078*/ 	.word	0x000013a0


	//----- nvinfo : EIATTR_MBARRIER_INSTR_OFFSETS
	.align		4
.L_33:
        /*007c*/ 	.byte	0x04, 0x39
        /*007e*/ 	.short	(.L_35 - .L_34)


	//   ....[0]....
.L_34:
        /*0080*/ 	.word	0x00000250
        /*0084*/ 	.word	0x000000ff
        /*0088*/ 	.word	0x00000000
        /*008c*/ 	.short	0x0100
        /*008e*/ 	.byte	0x08
	.zero		1


	//   ....[1]....
        /*0090*/ 	.word	0x00000260
        /*0094*/ 	.word	0x000000ff
        /*0098*/ 	.word	0x000000b0
        /*009c*/ 	.short	0x0100
        /*009e*/ 	.byte	0x08
	.zero		1


	//   ....[2]....
        /*00a0*/ 	.word	0x00000270
        /*00a4*/ 	.word	0x000000ff
        /*00a8*/ 	.word	0x00000008
        /*00ac*/ 	.short	0x0100
        /*00ae*/ 	.byte	0x08
	.zero		1


	//   ....[3]....
        /*00b0*/ 	.word	0x00000280
        /*00b4*/ 	.word	0x000000ff
        /*00b8*/ 	.word	0x000000b8
        /*00bc*/ 	.short	0x0100
        /*00be*/ 	.byte	0x08
	.zero		1


	//   ....[4]....
        /*00c0*/ 	.word	0x00000290
        /*00c4*/ 	.word	0x000000ff
        /*00c8*/ 	.word	0x00000010
        /*00cc*/ 	.short	0x0100
        /*00ce*/ 	.byte	0x08
	.zero		1


	//   ....[5]....
        /*00d0*/ 	.word	0x000002a0
        /*00d4*/ 	.word	0x000000ff
        /*00d8*/ 	.word	0x000000c0
        /*00dc*/ 	.short	0x0100
        /*00de*/ 	.byte	0x08
	.zero		1


	//   ....[6]....
        /*00e0*/ 	.word	0x000002b0
        /*00e4*/ 	.word	0x000000ff
        /*00e8*/ 	.word	0x00000018
        /*00ec*/ 	.short	0x0100
        /*00ee*/ 	.byte	0x08
	.zero		1


	//   ....[7]....
        /*00f0*/ 	.word	0x000002c0
        /*00f4*/ 	.word	0x000000ff
        /*00f8*/ 	.word	0x000000c8
        /*00fc*/ 	.short	0x0100
        /*00fe*/ 	.byte	0x08
	.zero		1


	//   ....[8]....
        /*0100*/ 	.word	0x000002d0
        /*0104*/ 	.word	0x000000ff
        /*0108*/ 	.word	0x00000020
        /*010c*/ 	.short	0x0100
        /*010e*/ 	.byte	0x08
	.zero		1


	//   ....[9]....
        /*0110*/ 	.word	0x000002e0
        /*0114*/ 	.word	0x000000ff
        /*0118*/ 	.word	0x000000d0
        /*011c*/ 	.short	0x0100
        /*011e*/ 	.byte	0x08
	.zero		1


	//   ....[10]....
        /*0120*/ 	.word	0x000002f0
        /*0124*/ 	.word	0x000000ff
        /*0128*/ 	.word	0x00000028
        /*012c*/ 	.short	0x0100
        /*012e*/ 	.byte	0x08
	.zero		1


	//   ....[11]....
        /*0130*/ 	.word	0x00000300
        /*0134*/ 	.word	0x000000ff
        /*0138*/ 	.word	0x000000d8
        /*013c*/ 	.short	0x0100
        /*013e*/ 	.byte	0x08
	.zero		1


	//   ....[12]....
        /*0140*/ 	.word	0x00000310
        /*0144*/ 	.word	0x000000ff
        /*0148*/ 	.word	0x00000030
        /*014c*/ 	.short	0x0100
        /*014e*/ 	.byte	0x08
	.zero		1


	//   ....[13]....
        /*0150*/ 	.word	0x00000320
        /*0154*/ 	.word	0x000000ff
        /*0158*/ 	.word	0x000000e0
        /*015c*/ 	.short	0x0100
        /*015e*/ 	.byte	0x08
	.zero		1


	//   ....[14]....
        /*0160*/ 	.word	0x00000330
        /*0164*/ 	.word	0x000000ff
        /*0168*/ 	.word	0x00000038
        /*016c*/ 	.short	0x0100
        /*016e*/ 	.byte	0x08
	.zero		1


	//   ....[15]....
        /*0170*/ 	.word	0x00000340
        /*0174*/ 	.word	0x000000ff
        /*0178*/ 	.word	0x000000e8
        /*017c*/ 	.short	0x0100
        /*017e*/ 	.byte	0x08
	.zero		1


	//   ....[16]....
        /*0180*/ 	.word	0x00000350
        /*0184*/ 	.word	0x000000ff
        /*0188*/ 	.word	0x00000040
        /*018c*/ 	.short	0x0100
        /*018e*/ 	.byte	0x08
	.zero		1


	//   ....[17]....
        /*0190*/ 	.word	0x00000360
        /*0194*/ 	.word	0x000000ff
        /*0198*/ 	.word	0x000000f0
        /*019c*/ 	.short	0x0100
        /*019e*/ 	.byte	0x08
	.zero		1


	//   ....[18]....
        /*01a0*/ 	.word	0x00000370
        /*01a4*/ 	.word	0x000000ff
        /*01a8*/ 	.word	0x00000048
        /*01ac*/ 	.short	0x0100
        /*01ae*/ 	.byte	0x08
	.zero		1


	//   ....[19]....
        /*01b0*/ 	.word	0x00000380
        /*01b4*/ 	.word	0x000000ff
        /*01b8*/ 	.word	0x000000f8
        /*01bc*/ 	.short	0x0100
        /*01be*/ 	.byte	0x08
	.zero		1


	//   ....[20]....
        /*01c0*/ 	.word	0x00000390
        /*01c4*/ 	.word	0x000000ff
        /*01c8*/ 	.word	0x00000050
        /*01cc*/ 	.short	0x0100
        /*01ce*/ 	.byte	0x08
	.zero		1


	//   ....[21]....
        /*01d0*/ 	.word	0x000003a0
        /*01d4*/ 	.word	0x000000ff
        /*01d8*/ 	.word	0x00000100
        /*01dc*/ 	.short	0x0100
        /*01de*/ 	.byte	0x08
	.zero		1


	//   ....[22]....
        /*01e0*/ 	.word	0x000003b0
        /*01e4*/ 	.word	0x000000ff
        /*01e8*/ 	.word	0x00000058
        /*01ec*/ 	.short	0x0100
        /*01ee*/ 	.byte	0x08
	.zero		1


	//   ....[23]....
        /*01f0*/ 	.word	0x000003c0
        /*01f4*/ 	.word	0x000000ff
        /*01f8*/ 	.word	0x00000108
        /*01fc*/ 	.short	0x0100
        /*01fe*/ 	.byte	0x08
	.zero		1


	//   ....[24]....
        /*0200*/ 	.word	0x000003d0
        /*0204*/ 	.word	0x000000ff
        /*0208*/ 	.word	0x00000060
        /*020c*/ 	.short	0x0100
        /*020e*/ 	.byte	0x08
	.zero		1


	//   ....[25]....
        /*0210*/ 	.word	0x000003e0
        /*0214*/ 	.word	0x000000ff
        /*0218*/ 	.word	0x00000110
        /*021c*/ 	.short	0x0100
        /*021e*/ 	.byte	0x08
	.zero		1


	//   ....[26]....
        /*0220*/ 	.word	0x000003f0
        /*0224*/ 	.word	0x000000ff
        /*0228*/ 	.word	0x00000068
        /*022c*/ 	.short	0x0100
        /*022e*/ 	.byte	0x08
	.zero		1


	//   ....[27]....
        /*0230*/ 	.word	0x00000400
        /*0234*/ 	.word	0x000000ff
        /*0238*/ 	.word	0x00000118
        /*023c*/ 	.short	0x0100
        /*023e*/ 	.byte	0x08
	.zero		1


	//   ....[28]....
        /*0240*/ 	.word	0x00000410
        /*0244*/ 	.word	0x000000ff
        /*0248*/ 	.word	0x00000070
        /*024c*/ 	.short	0x0100
        /*024e*/ 	.byte	0x08
	.zero		1


	//   ....[29]....
        /*0250*/ 	.word	0x00000420
        /*0254*/ 	.word	0x000000ff
        /*0258*/ 	.word	0x00000120
        /*025c*/ 	.short	0x0100
        /*025e*/ 	.byte	0x08
	.zero		1


	//   ....[30]....
        /*0260*/ 	.word	0x00000430
        /*0264*/ 	.word	0x000000ff
        /*0268*/ 	.word	0x00000078
        /*026c*/ 	.short	0x0100
        /*026e*/ 	.byte	0x08
	.zero		1


	//   ....[31]....
        /*0270*/ 	.word	0x00000440
        /*0274*/ 	.word	0x000000ff
        /*0278*/ 	.word	0x00000128
        /*027c*/ 	.short	0x0100
        /*027e*/ 	.byte	0x08
	.zero		1


	//   ....[32]....
        /*0280*/ 	.word	0x00000450
        /*0284*/ 	.word	0x000000ff
        /*0288*/ 	.word	0x00000080
        /*028c*/ 	.short	0x0100
        /*028e*/ 	.byte	0x08
	.zero		1


	//   ....[33]....
        /*0290*/ 	.word	0x00000460
        /*0294*/ 	.word	0x000000ff
        /*0298*/ 	.word	0x00000130
        /*029c*/ 	.short	0x0100
        /*029e*/ 	.byte	0x08
	.zero		1


	//   ....[34]....
        /*02a0*/ 	.word	0x00000470
        /*02a4*/ 	.word	0x000000ff
        /*02a8*/ 	.word	0x00000088
        /*02ac*/ 	.short	0x0100
        /*02ae*/ 	.byte	0x08
	.zero		1


	//   ....[35]....
        /*02b0*/ 	.word	0x00000480
        /*02b4*/ 	.word	0x000000ff
        /*02b8*/ 	.word	0x00000138
        /*02bc*/ 	.short	0x0100
        /*02be*/ 	.byte	0x08
	.zero		1


	//   ....[36]....
        /*02c0*/ 	.word	0x00000490
        /*02c4*/ 	.word	0x000000ff
        /*02c8*/ 	.word	0x00000090
        /*02cc*/ 	.short	0x0100
        /*02ce*/ 	.byte	0x08
	.zero		1


	//   ....[37]....
        /*02d0*/ 	.word	0x000004a0
        /*02d4*/ 	.word	0x000000ff
        /*02d8*/ 	.word	0x00000140
        /*02dc*/ 	.short	0x0100
        /*02de*/ 	.byte	0x08
	.zero		1


	//   ....[38]....
        /*02e0*/ 	.word	0x000004b0
        /*02e4*/ 	.word	0x000000ff
        /*02e8*/ 	.word	0x00000098
        /*02ec*/ 	.short	0x0100
        /*02ee*/ 	.byte	0x08
	.zero		1


	//   ....[39]....
        /*02f0*/ 	.word	0x000004c0
        /*02f4*/ 	.word	0x000000ff
        /*02f8*/ 	.word	0x00000148
        /*02fc*/ 	.short	0x0100
        /*02fe*/ 	.byte	0x08
	.zero		1


	//   ....[40]....
        /*0300*/ 	.word	0x000004d0
        /*0304*/ 	.word	0x000000ff
        /*0308*/ 	.word	0x000000a0
        /*030c*/ 	.short	0x0100
        /*030e*/ 	.byte	0x08
	.zero		1


	//   ....[41]....
        /*0310*/ 	.word	0x000004e0
        /*0314*/ 	.word	0x000000ff
        /*0318*/ 	.word	0x00000150
        /*031c*/ 	.short	0x0100
        /*031e*/ 	.byte	0x08
	.zero		1


	//   ....[42]....
        /*0320*/ 	.word	0x000004f0
        /*0324*/ 	.word	0x000000ff
        /*0328*/ 	.word	0x000000a8
        /*032c*/ 	.short	0x0100
        /*032e*/ 	.byte	0x08
	.zero		1


	//   ....[43]....
        /*0330*/ 	.word	0x00000500
        /*0334*/ 	.word	0x000000ff
        /*0338*/ 	.word	0x00000158
        /*033c*/ 	.short	0x0100
        /*033e*/ 	.byte	0x08
	.zero		1


	//   ....[44]....
        /*0340*/ 	.word	0x000007a0
        /*0344*/ 	.word	0x000000ff
        /*0348*/ 	.word	0x00000170
        /*034c*/ 	.short	0x0100
        /*034e*/ 	.byte	0x06
	.zero		1


	//   ....[45]....
        /*0350*/ 	.word	0x00000800
        /*0354*/ 	.word	0x000000ff
        /*0358*/ 	.word	0x00000178
        /*035c*/ 	.short	0x0100
        /*035e*/ 	.byte	0x06
	.zero		1


	//   ....[46]....
        /*0360*/ 	.word	0x00001470
        /*0364*/ 	.word	0x00000003
        /*0368*/ 	.word	0x00000000
        /*036c*/ 	.short	0x010a
        /*036e*/ 	.byte	0x3f
	.zero		1


	//   ....[47]....
        /*0370*/ 	.word	0x000014b0
        /*0374*/ 	.word	0x00000003
        /*0378*/ 	.word	0x00000000
        /*037c*/ 	.short	0x010a
        /*037e*/ 	.byte	0x3f
	.zero		1


	//   ....[48]....
        /*0380*/ 	.word	0x00001760
        /*0384*/ 	.word	0x00000005
        /*0388*/ 	.word	0x00000000
        /*038c*/ 	.short	0x010a
        /*038e*/ 	.byte	0x3f
	.zero		1


	//   ....[49]....
        /*0390*/ 	.word	0x000017a0
        /*0394*/ 	.word	0x00000005
        /*0398*/ 	.word	0x00000000
        /*039c*/ 	.short	0x010a
        /*039e*/ 	.byte	0x3f
	.zero		1


	//   ....[50]....
        /*03a0*/ 	.word	0x000018f0
        /*03a4*/ 	.word	0x00000004
        /*03a8*/ 	.word	0x00000000
        /*03ac*/ 	.short	0x0101
        /*03ae*/ 	.byte	0x3f
	.zero		1


	//   ....[51]....
        /*03b0*/ 	.word	0x00001ad0
        /*03b4*/ 	.word	0x00000000
        /*03b8*/ 	.word	0x00000000
        /*03bc*/ 	.short	0x0101
        /*03be*/ 	.byte	0x3f
	.zero		1


	//   ....[52]....
        /*03c0*/ 	.word	0x000061b0
        /*03c4*/ 	.word	0x0000000e
        /*03c8*/ 	.word	0x000000b0
        /*03cc*/ 	.short	0x010a
        /*03ce*/ 	.byte	0x3f
	.zero		1


	//   ....[53]....
        /*03d0*/ 	.word	0x00006530
        /*03d4*/ 	.word	0x00000006
        /*03d8*/ 	.word	0x00000178
        /*03dc*/ 	.short	0x0101
        /*03de*/ 	.byte	0x3f
	.zero		1


	//   ....[54]....
        /*03e0*/ 	.word	0x00006c60
        /*03e4*/ 	.word	0x00000007
        /*03e8*/ 	.word	0x00000000
        /*03ec*/ 	.short	0x010a
        /*03ee*/ 	.byte	0x3f
	.zero		1


	//   ....[55]....
        /*03f0*/ 	.word	0x00006ce0
        /*03f4*/ 	.word	0x00000009
        /*03f8*/ 	.word	0x00000000
        /*03fc*/ 	.short	0x010a
        /*03fe*/ 	.byte	0x3f
	.zero		1


	//   ....[56]....
        /*0400*/ 	.word	0x00006d70
        /*0404*/ 	.word	0x00000006
        /*0408*/ 	.word	0x00000000
        /*040c*/ 	.short	0x010a
        /*040e*/ 	.byte	0x3f
	.zero		1


	//   ....[57]....
        /*0410*/ 	.word	0x00006e00
        /*0414*/ 	.word	0x00000009
        /*0418*/ 	.word	0x00000000
        /*041c*/ 	.short	0x010a
        /*041e*/ 	.byte	0x3f
	.zero		1


	//   ....[58]....
        /*0420*/ 	.word	0x00006e90
        /*0424*/ 	.word	0x00000006
        /*0428*/ 	.word	0x00000000
        /*042c*/ 	.short	0x010a
        /*042e*/ 	.byte	0x3f
	.zero		1


	//   ....[59]....
        /*0430*/ 	.word	0x00006f20
        /*0434*/ 	.word	0x00000009
        /*0438*/ 	.word	0x00000000
        /*043c*/ 	.short	0x010a
        /*043e*/ 	.byte	0x3f
	.zero		1


	//   ....[60]....
        /*0440*/ 	.word	0x00006fb0
        /*0444*/ 	.word	0x00000006
        /*0448*/ 	.word	0x00000000
        /*044c*/ 	.short	0x010a
        /*044e*/ 	.byte	0x3f
	.zero		1


	//   ....[61]....
        /*0450*/ 	.word	0x00007040
        /*0454*/ 	.word	0x00000009
        /*0458*/ 	.word	0x00000000
        /*045c*/ 	.short	0x010a
        /*045e*/ 	.byte	0x3f
	.zero		1


	//   ....[62]....
        /*0460*/ 	.word	0x000070d0
        /*0464*/ 	.word	0x00000006
        /*0468*/ 	.word	0x00000000
        /*046c*/ 	.short	0x010a
        /*046e*/ 	.byte	0x3f
	.zero		1


	//   ....[63]....
        /*0470*/ 	.word	0x00007160
        /*0474*/ 	.word	0x00000009
        /*0478*/ 	.word	0x00000000
        /*047c*/ 	.short	0x010a
        /*047e*/ 	.byte	0x3f
	.zero		1


	//   ....[64]....
        /*0480*/ 	.word	0x000071f0
        /*0484*/ 	.word	0x00000006
        /*0488*/ 	.word	0x00000000
        /*048c*/ 	.short	0x010a
        /*048e*/ 	.byte	0x3f
	.zero		1


	//   ....[65]....
        /*0490*/ 	.word	0x00007280
        /*0494*/ 	.word	0x00000009
        /*0498*/ 	.word	0x00000000
        /*049c*/ 	.short	0x010a
        /*049e*/ 	.byte	0x3f
	.zero		1


	//   ....[66]....
        /*04a0*/ 	.word	0x00007310
        /*04a4*/ 	.word	0x00000006
        /*04a8*/ 	.word	0x00000000
        /*04ac*/ 	.short	0x010a
        /*04ae*/ 	.byte	0x3f
	.zero		1


	//   ....[67]....
        /*04b0*/ 	.word	0x000073a0
        /*04b4*/ 	.word	0x00000009
        /*04b8*/ 	.word	0x00000000
        /*04bc*/ 	.short	0x010a
        /*04be*/ 	.byte	0x3f
	.zero		1


	//   ....[68]....
        /*04c0*/ 	.word	0x00007430
        /*04c4*/ 	.word	0x00000006
        /*04c8*/ 	.word	0x00000000
        /*04cc*/ 	.short	0x010a
        /*04ce*/ 	.byte	0x3f
	.zero		1


	//   ....[69]....
        /*04d0*/ 	.word	0x000074c0
        /*04d4*/ 	.word	0x00000009
        /*04d8*/ 	.word	0x00000000
        /*04dc*/ 	.short	0x010a
        /*04de*/ 	.byte	0x3f
	.zero		1


	//   ....[70]....
        /*04e0*/ 	.word	0x00007550
        /*04e4*/ 	.word	0x00000006
        /*04e8*/ 	.word	0x00000000
        /*04ec*/ 	.short	0x010a
        /*04ee*/ 	.byte	0x3f
	.zero		1


	//   ....[71]....
        /*04f0*/ 	.word	0x000075e0
        /*04f4*/ 	.word	0x00000009
        /*04f8*/ 	.word	0x00000000
        /*04fc*/ 	.short	0x010a
        /*04fe*/ 	.byte	0x3f
	.zero		1


	//   ....[72]....
        /*0500*/ 	.word	0x00007670
        /*0504*/ 	.word	0x00000006
        /*0508*/ 	.word	0x00000000
        /*050c*/ 	.short	0x010a
        /*050e*/ 	.byte	0x3f
	.zero		1


	//   ....[73]....
        /*0510*/ 	.word	0x00007700
        /*0514*/ 	.word	0x00000009
        /*0518*/ 	.word	0x00000000
        /*051c*/ 	.short	0x010a
        /*051e*/ 	.byte	0x3f
	.zero		1


	//   ....[74]....
        /*0520*/ 	.word	0x00007790
        /*0524*/ 	.word	0x00000006
        /*0528*/ 	.word	0x00000000
        /*052c*/ 	.short	0x010a
        /*052e*/ 	.byte	0x3f
	.zero		1


	//   ....[75]....
        /*0530*/ 	.word	0x00007820
        /*0534*/ 	.word	0x00000003
        /*0538*/ 	.word	0x00000000
        /*053c*/ 	.short	0x010a
        /*053e*/ 	.byte	0x3f
	.zero		1


	//   ....[76]....
        /*0540*/ 	.word	0x00007880
        /*0544*/ 	.word	0x00000003
        /*0548*/ 	.word	0x00000000
        /*054c*/ 	.short	0x010a
        /*054e*/ 	.byte	0x3f
	.zero		1


	//   ....[77]....
        /*0550*/ 	.word	0x000078d0
        /*0554*/ 	.word	0x00000005
        /*0558*/ 	.word	0x00000000
        /*055c*/ 	.short	0x010a
        /*055e*/ 	.byte	0x3f
	.zero		1


	//   ....[78]....
        /*0560*/ 	.word	0x000079a0
        /*0564*/ 	.word	0x0000000e
        /*0568*/ 	.word	0x000000b0
        /*056c*/ 	.short	0x010a
        /*056e*/ 	.byte	0x3f
	.zero		1


	//   ....[79]....
        /*0570*/ 	.word	0x00007a70
        /*0574*/ 	.word	0x00000007
        /*0578*/ 	.word	0x00000000
        /*057c*/ 	.short	0x010a
        /*057e*/ 	.byte	0x3f
	.zero		1


	//   ....[80]....
        /*0580*/ 	.word	0x00007ac0
        /*0584*/ 	.word	0x00000009
        /*0588*/ 	.word	0x00000000
        /*058c*/ 	.short	0x010a
        /*058e*/ 	.byte	0x3f
	.zero		1


	//   ....[81]....
        /*0590*/ 	.word	0x00007b10
        /*0594*/ 	.word	0x00000006
        /*0598*/ 	.word	0x00000000
        /*059c*/ 	.short	0x010a
        /*059e*/ 	.byte	0x3f
	.zero		1


	//   ....[82]....
        /*05a0*/ 	.word	0x00007b60
        /*05a4*/ 	.word	0x00000009
        /*05a8*/ 	.word	0x00000000
        /*05ac*/ 	.short	0x010a
        /*05ae*/ 	.byte	0x3f
	.zero		1


	//   ....[83]....
        /*05b0*/ 	.word	0x00007bb0
        /*05b4*/ 	.word	0x00000006
        /*05b8*/ 	.word	0x00000000
        /*05bc*/ 	.short	0x010a
        /*05be*/ 	.byte	0x3f
	.zero		1


	//   ....[84]....
        /*05c0*/ 	.word	0x00007c00
        /*05c4*/ 	.word	0x00000009
        /*05c8*/ 	.word	0x00000000
        /*05cc*/ 	.short	0x010a
        /*05ce*/ 	.byte	0x3f
	.zero		1


	//   ....[85]....
        /*05d0*/ 	.word	0x00007c50
        /*05d4*/ 	.word	0x00000006
        /*05d8*/ 	.word	0x00000000
        /*05dc*/ 	.short	0x010a
        /*05de*/ 	.byte	0x3f
	.zero		1


	//   ....[86]....
        /*05e0*/ 	.word	0x00007ca0
        /*05e4*/ 	.word	0x00000009
        /*05e8*/ 	.word	0x00000000
        /*05ec*/ 	.short	0x010a
        /*05ee*/ 	.byte	0x3f
	.zero		1


	//   ....[87]....
        /*05f0*/ 	.word	0x00007cf0
        /*05f4*/ 	.word	0x00000006
        /*05f8*/ 	.word	0x00000000
        /*05fc*/ 	.short	0x010a
        /*05fe*/ 	.byte	0x3f
	.zero		1


	//   ....[88]....
        /*0600*/ 	.word	0x00007d40
        /*0604*/ 	.word	0x00000009
        /*0608*/ 	.word	0x00000000
        /*060c*/ 	.short	0x010a
        /*060e*/ 	.byte	0x3f
	.zero		1


	//   ....[89]....
        /*0610*/ 	.word	0x00007d90
        /*0614*/ 	.word	0x00000006
        /*0618*/ 	.word	0x00000000
        /*061c*/ 	.short	0x010a
        /*061e*/ 	.byte	0x3f
	.zero		1


	//   ....[90]....
        /*0620*/ 	.word	0x00007de0
        /*0624*/ 	.word	0x00000009
        /*0628*/ 	.word	0x00000000
        /*062c*/ 	.short	0x010a
        /*062e*/ 	.byte	0x3f
	.zero		1


	//   ....[91]....
        /*0630*/ 	.word	0x00007e30
        /*0634*/ 	.word	0x00000006
        /*0638*/ 	.word	0x00000000
        /*063c*/ 	.short	0x010a
        /*063e*/ 	.byte	0x3f
	.zero		1


	//   ....[92]....
        /*0640*/ 	.word	0x00007e80
        /*0644*/ 	.word	0x00000009
        /*0648*/ 	.word	0x00000000
        /*064c*/ 	.short	0x010a
        /*064e*/ 	.byte	0x3f
	.zero		1


	//   ....[93]....
        /*0650*/ 	.word	0x00007ed0
        /*0654*/ 	.word	0x00000006
        /*0658*/ 	.word	0x00000000
        /*065c*/ 	.short	0x010a
        /*065e*/ 	.byte	0x3f
	.zero		1


	//   ....[94]....
        /*0660*/ 	.word	0x00007f20
        /*0664*/ 	.word	0x00000009
        /*0668*/ 	.word	0x00000000
        /*066c*/ 	.short	0x010a
        /*066e*/ 	.byte	0x3f
	.zero		1


	//   ....[95]....
        /*0670*/ 	.word	0x00007f70
        /*0674*/ 	.word	0x00000006
        /*0678*/ 	.word	0x00000000
        /*067c*/ 	.short	0x010a
        /*067e*/ 	.byte	0x3f
	.zero		1


	//   ....[96]....
        /*0680*/ 	.word	0x00007fc0
        /*0684*/ 	.word	0x00000009
        /*0688*/ 	.word	0x00000000
        /*068c*/ 	.short	0x010a
        /*068e*/ 	.byte	0x3f
	.zero		1


	//   ....[97]....
        /*0690*/ 	.word	0x00008010
        /*0694*/ 	.word	0x00000006
        /*0698*/ 	.word	0x00000000
        /*069c*/ 	.short	0x010a
        /*069e*/ 	.byte	0x3f
	.zero		1


	//   ....[98]....
        /*06a0*/ 	.word	0x00008060
        /*06a4*/ 	.word	0x00000009
        /*06a8*/ 	.word	0x00000000
        /*06ac*/ 	.short	0x010a
        /*06ae*/ 	.byte	0x3f
	.zero		1


	//   ....[99]....
        /*06b0*/ 	.word	0x000080b0
        /*06b4*/ 	.word	0x00000006
        /*06b8*/ 	.word	0x00000000
        /*06bc*/ 	.short	0x010a
        /*06be*/ 	.byte	0x3f
	.zero		1


	//----- nvinfo : EIATTR_NUM_MBARRIERS
	.align		4
.L_35:
        /*06c0*/ 	.byte	0x03, 0x38
        /*06c2*/ 	.short	0x002e


	//----- nvinfo : EIATTR_EXIT_INSTR_OFFSETS
	.align		4
        /*06c4*/ 	.byte	0x04, 0x1c
        /*06c6*/ 	.short	(.L_37 - .L_36)


	//   ....[0]....
.L_36:
        /*06c8*/ 	.word	0x00000850


	//   ....[1]....
        /*06cc*/ 	.word	0x00001110


	//   ....[2]....
        /*06d0*/ 	.word	0x00005820


	//   ....[3]....
        /*06d4*/ 	.word	0x00005e50


	//   ....[4]....
        /*06d8*/ 	.word	0x00007870


	//----- nvinfo : EIATTR_MAX_THREADS
	.align		4
.L_37:
        /*06dc*/ 	.byte	0x04, 0x05
        /*06de*/ 	.short	(.L_39 - .L_38)
.L_38:
        /*06e0*/ 	.word	0x00000180
        /*06e4*/ 	.word	0x00000001
        /*06e8*/ 	.word	0x00000001


	//----- nvinfo : EIATTR_CRS_STACK_SIZE
	.align		4
.L_39:
        /*06ec*/ 	.byte	0x04, 0x1e
        /*06ee*/ 	.short	(.L_41 - .L_40)
.L_40:
        /*06f0*/ 	.word	0x00000000


	//----- nvinfo : EIATTR_CBANK_PARAM_SIZE
	.align		4
.L_41:
        /*06f4*/ 	.byte	0x03, 0x19
        /*06f6*/ 	.short	0x0470


	//----- nvinfo : EIATTR_PARAM_CBANK
	.align		4
        /*06f8*/ 	.byte	0x04, 0x0a
        /*06fa*/ 	.short	(.L_43 - .L_42)
	.align		4
.L_42:
        /*06fc*/ 	.word	index@(.nv.constant0._ZN7cutlass13device_kernelINS_4gemm6kernel13GemmUniversalIN4cute5tupleIJiiiiEEENS1_10collective13CollectiveMmaINS1_34MainloopSm90TmaGmmaWarpSpecializedILi22ENS5_IJNS4_1CILi1EEESB_SB_EEENS1_35KernelTmaWarpSpecializedCooperativeEEENS5_IJNSA_ILi256EEENSA_ILi64EEENSA_ILi32EEEEEEaNS5_IJlSB_lEEEaSJ_NS4_8TiledMMAINS4_8MMA_AtomIJNS4_4SM904GMMA26MMA_64x64x32_S32S8S8_SS_TNEEEENS4_6LayoutINS5_IJNSA_ILi2EEESB_SB_EEENS5_IJSB_NSA_ILi0EEEST_EEEEENS5_IJNS4_10UnderscoreESW_SW_EEEEENS4_13SM90_TMA_LOADENS4_14ComposedLayoutINS4_7SwizzleILi1ELi4ELi3EEENS4_18smem_ptr_flag_bitsILi8EEENSQ_INS5_IJNSA_ILi8EEESH_EEENS5_IJSH_SB_EEEEEEEvNS4_8identityESZ_S19_vS1A_EENS_8epilogue10collective6detail29Sm90TmaWarpSpecializedAdapterINS1D_15DefaultEpilogueIaSJ_SJ_NS1C_6thread17LinearCombinationIaLi1EiiLNS1H_9ScaleType4KindE0ELNS_15FloatRoundStyleE2EaEENS1_15EpilogueDefaultEEEEEvvEEEEvNT_6ParamsE)
        /*0700*/ 	.short	0x0210
        /*0702*/ 	.short	0x0470


	//----- nvinfo : EIATTR_SW_WAR
	.align		4
.L_43:
        /*0704*/ 	.byte	0x04, 0x36
        /*0706*/ 	.short	(.L_45 - .L_44)
.L_44:
        /*0708*/ 	.word	0x00000008
.L_45:


//--------------------- .nv.callgraph             --------------------------
	.section	.nv.callgraph,"",@"SHT_CUDA_CALLGRAPH"
	.align	4
	.sectionentsize	8
	.align		4
        /*0000*/ 	.word	0x00000000
	.align		4
        /*0004*/ 	.word	0xffffffff
	.align		4
        /*0008*/ 	.word	index@(_ZN7cutlass13device_kernelINS_4gemm6kernel13GemmUniversalIN4cute5tupleIJiiiiEEENS1_10collective13CollectiveMmaINS1_34MainloopSm90TmaGmmaWarpSpecializedILi22ENS5_IJNS4_1CILi1EEESB_SB_EEENS1_35KernelTmaWarpSpecializedCooperativeEEENS5_IJNSA_ILi256EEENSA_ILi64EEENSA_ILi32EEEEEEaNS5_IJlSB_lEEEaSJ_NS4_8TiledMMAINS4_8MMA_AtomIJNS4_4SM904GMMA26MMA_64x64x32_S32S8S8_SS_TNEEEENS4_6LayoutINS5_IJNSA_ILi2EEESB_SB_EEENS5_IJSB_NSA_ILi0EEEST_EEEEENS5_IJNS4_10UnderscoreESW_SW_EEEEENS4_13SM90_TMA_LOADENS4_14ComposedLayoutINS4_7SwizzleILi1ELi4ELi3EEENS4_18smem_ptr_flag_bitsILi8EEENSQ_INS5_IJNSA_ILi8EEESH_EEENS5_IJSH_SB_EEEEEEEvNS4_8identityESZ_S19_vS1A_EENS_8epilogue10collective6detail29Sm90TmaWarpSpecializedAdapterINS1D_15DefaultEpilogueIaSJ_SJ_NS1C_6thread17LinearCombinationIaLi1EiiLNS1H_9ScaleType4KindE0ELNS_15FloatRoundStyleE2EaEENS1_15EpilogueDefaultEEEEEvvEEEEvNT_6ParamsE)
	.align		4
        /*000c*/ 	.word	index@(__assertfail)
	.align		4
        /*0010*/ 	.word	0x00000000
	.align		4
        /*0014*/ 	.word	0xfffffffe
	.align		4
        /*0018*/ 	.word	0x00000000
	.align		4
        /*001c*/ 	.word	0xfffffffd
	.align		4
        /*0020*/ 	.word	0x00000000
	.align		4
        /*0024*/ 	.word	0xfffffffc


//--------------------- .nv.constant4             --------------------------
	.section	.nv.constant4,"a",@progbits
	.align	8
	.align		8
.nv.constant4:
        /*0000*/ 	.dword	__assertfail
	.align		8
        /*0008*/ 	.dword	__unnamed_1
	.align		8
        /*0010*/ 	.dword	_ZN40_INTERNAL_ecbc2cfb_4_k_cu_8eecb2c4_237514cuda3std3__45__cpo5beginE
	.align		8
        /*0018*/ 	.dword	_ZN40_INTERNAL_ecbc2cfb_4_k_cu_8eecb2c4_237514cuda3std3__45__cpo3endE
	.align		8
        /*0020*/ 	.dword	_ZN40_INTERNAL_ecbc2cfb_4_k_cu_8eecb2c4_237514cuda3std3__45__cpo6cbeginE
	.align		8
        /*0028*/ 	.dword	_ZN40_INTERNAL_ecbc2cfb_4_k_cu_8eecb2c4_237514cuda3std3__45__cpo4cendE
	.align		8
        /*0030*/ 	.dword	_ZN40_INTERNAL_ecbc2cfb_4_k_cu_8eecb2c4_237514cuda3std3__442_GLOBAL__N__ecbc2cfb_4_k_cu_8eecb2c4_237516ignoreE
	.align		8
        /*0038*/ 	.dword	_ZN40_INTERNAL_ecbc2cfb_4_k_cu_8eecb2c4_237514cuda3std3__419piecewise_constructE
	.align		8
        /*0040*/ 	.dword	_ZN40_INTERNAL_ecbc2cfb_4_k_cu_8eecb2c4_237514cuda3std3__48in_placeE
	.align		8
        /*0048*/ 	.dword	_ZN40_INTERNAL_ecbc2cfb_4_k_cu_8eecb2c4_237514cuda3std6ranges3__45__cpo4swapE
	.align		8
        /*0050*/ 	.dword	_ZN40_INTERNAL_ecbc2cfb_4_k_cu_8eecb2c4_237514cuda3std6ranges3__45__cpo9iter_moveE
	.align		8
        /*0058*/ 	.dword	_ZN40_INTERNAL_ecbc2cfb_4_k_cu_8eecb2c4_237514cute7productE
	.align		8
        /*0060*/ 	.dword	_ZN40_INTERNAL_ecbc2cfb_4_k_cu_8eecb2c4_237514cute1_E
	.align		8
        /*0068*/ 	.dword	$str$22
	.align		8
        /*0070*/ 	.dword	$str$23


//--------------------- .text._ZN7cutlass13device_kernelINS_4gemm6kernel13GemmUniversalIN4cute5tupleIJiiiiEEENS1_10collective13CollectiveMmaINS1_34MainloopSm90TmaGmmaWarpSpecializedILi22ENS5_IJNS4_1CILi1EEESB_SB_EEENS1_35KernelTmaWarpSpecializedCooperativeEEENS5_IJNSA_ILi256EEENSA_ILi64EEENSA_ILi32EEEEEEaNS5_IJlSB_lEEEaSJ_NS4_8TiledMMAINS4_8MMA_AtomIJNS4_4SM904GMMA26MMA_64x64x32_S32S8S8_SS_TNEEEENS4_6LayoutINS5_IJNSA_ILi2EEESB_SB_EEENS5_IJSB_NSA_ILi0EEEST_EEEEENS5_IJNS4_10UnderscoreESW_SW_EEEEENS4_13SM90_TMA_LOADENS4_14ComposedLayoutINS4_7SwizzleILi1ELi4ELi3EEENS4_18smem_ptr_flag_bitsILi8EEENSQ_INS5_IJNSA_ILi8EEESH_EEENS5_IJSH_SB_EEEEEEEvNS4_8identityESZ_S19_vS1A_EENS_8epilogue10collective6detail29Sm90TmaWarpSpecializedAdapterINS1D_15DefaultEpilogueIaSJ_SJ_NS1C_6thread17LinearCombinationIaLi1EiiLNS1H_9ScaleType4KindE0ELNS_15FloatRoundStyleE2EaEENS1_15EpilogueDefaultEEEEEvvEEEEvNT_6ParamsE --------------------------
	.section	.text._ZN7cutlass13device_kernelINS_4gemm6kernel13GemmUniversalIN4cute5tupleIJiiiiEEENS1_10collective13CollectiveMmaINS1_34MainloopSm90TmaGmmaWarpSpecializedILi22ENS5_IJNS4_1CILi1EEESB_SB_EEENS1_35KernelTmaWarpSpecializedCooperativeEEENS5_IJNSA_ILi256EEENSA_ILi64EEENSA_ILi32EEEEEEaNS5_IJlSB_lEEEaSJ_NS4_8TiledMMAINS4_8MMA_AtomIJNS4_4SM904GMMA26MMA_64x64x32_S32S8S8_SS_TNEEEENS4_6LayoutINS5_IJNSA_ILi2EEESB_SB_EEENS5_IJSB_NSA_ILi0EEEST_EEEEENS5_IJNS4_10UnderscoreESW_SW_EEEEENS4_13SM90_TMA_LOADENS4_14ComposedLayoutINS4_7SwizzleILi1ELi4ELi3EEENS4_18smem_ptr_flag_bitsILi8EEENSQ_INS5_IJNSA_ILi8EEESH_EEENS5_IJSH_SB_EEEEEEEvNS4_8identityESZ_S19_vS1A_EENS_8epilogue10collective6detail29Sm90TmaWarpSpecializedAdapterINS1D_15DefaultEpilogueIaSJ_SJ_NS1C_6thread17LinearCombinationIaLi1EiiLNS1H_9ScaleType4KindE0ELNS_15FloatRoundStyleE2EaEENS1_15EpilogueDefaultEEEEEvvEEEEvNT_6ParamsE,"ax",@progbits
	.align	128
.text._ZN7cutlass13device_kernelINS_4gemm6kernel13GemmUniversalIN4cute5tupleIJiiiiEEENS1_10collective13CollectiveMmaINS1_34MainloopSm90TmaGmmaWarpSpecializedILi22ENS5_IJNS4_1CILi1EEESB_SB_EEENS1_35KernelTmaWarpSpecializedCooperativeEEENS5_IJNSA_ILi256EEENSA_ILi64EEENSA_ILi32EEEEEEaNS5_IJlSB_lEEEaSJ_NS4_8TiledMMAINS4_8MMA_AtomIJNS4_4SM904GMMA26MMA_64x64x32_S32S8S8_SS_TNEEEENS4_6LayoutINS5_IJNSA_ILi2EEESB_SB_EEENS5_IJSB_NSA_ILi0EEEST_EEEEENS5_IJNS4_10UnderscoreESW_SW_EEEEENS4_13SM90_TMA_LOADENS4_14ComposedLayoutINS4_7SwizzleILi1ELi4ELi3EEENS4_18smem_ptr_flag_bitsILi8EEENSQ_INS5_IJNSA_ILi8EEESH_EEENS5_IJSH_SB_EEEEEEEvNS4_8identityESZ_S19_vS1A_EENS_8epilogue10collective6detail29Sm90TmaWarpSpecializedAdapterINS1D_15DefaultEpilogueIaSJ_SJ_NS1C_6thread17LinearCombinationIaLi1EiiLNS1H_9ScaleType4KindE0ELNS_15FloatRoundStyleE2EaEENS1_15EpilogueDefaultEEEEEvvEEEEvNT_6ParamsE:
        .type           _ZN7cutlass13device_kernelINS_4gemm6kernel13GemmUniversalIN4cute5tupleIJiiiiEEENS1_10collective13CollectiveMmaINS1_34MainloopSm90TmaGmmaWarpSpecializedILi22ENS5_IJNS4_1CILi1EEESB_SB_EEENS1_35KernelTmaWarpSpecializedCooperativeEEENS5_IJNSA_ILi256EEENSA_ILi64EEENSA_ILi32EEEEEEaNS5_IJlSB_lEEEaSJ_NS4_8TiledMMAINS4_8MMA_AtomIJNS4_4SM904GMMA26MMA_64x64x32_S32S8S8_SS_TNEEEENS4_6LayoutINS5_IJNSA_ILi2EEESB_SB_EEENS5_IJSB_NSA_ILi0EEEST_EEEEENS5_IJNS4_10UnderscoreESW_SW_EEEEENS4_13SM90_TMA_LOADENS4_14ComposedLayoutINS4_7SwizzleILi1ELi4ELi3EEENS4_18smem_ptr_flag_bitsILi8EEENSQ_INS5_IJNSA_ILi8EEESH_EEENS5_IJSH_SB_EEEEEEEvNS4_8identityESZ_S19_vS1A_EENS_8epilogue10collective6detail29Sm90TmaWarpSpecializedAdapterINS1D_15DefaultEpilogueIaSJ_SJ_NS1C_6thread17LinearCombinationIaLi1EiiLNS1H_9ScaleType4KindE0ELNS_15FloatRoundStyleE2EaEENS1_15EpilogueDefaultEEEEEvvEEEEvNT_6ParamsE,@function
        .size           _ZN7cutlass13device_kernelINS_4gemm6kernel13GemmUniversalIN4cute5tupleIJiiiiEEENS1_10collective13CollectiveMmaINS1_34MainloopSm90TmaGmmaWarpSpecializedILi22ENS5_IJNS4_1CILi1EEESB_SB_EEENS1_35KernelTmaWarpSpecializedCooperativeEEENS5_IJNSA_ILi256EEENSA_ILi64EEENSA_ILi32EEEEEEaNS5_IJlSB_lEEEaSJ_NS4_8TiledMMAINS4_8MMA_AtomIJNS4_4SM904GMMA26MMA_64x64x32_S32S8S8_SS_TNEEEENS4_6LayoutINS5_IJNSA_ILi2EEESB_SB_EEENS5_IJSB_NSA_ILi0EEEST_EEEEENS5_IJNS4_10UnderscoreESW_SW_EEEEENS4_13SM90_TMA_LOADENS4_14ComposedLayoutINS4_7SwizzleILi1ELi4ELi3EEENS4_18smem_ptr_flag_bitsILi8EEENSQ_INS5_IJNSA_ILi8EEESH_EEENS5_IJSH_SB_EEEEEEEvNS4_8identityESZ_S19_vS1A_EENS_8epilogue10collective6detail29Sm90TmaWarpSpecializedAdapterINS1D_15DefaultEpilogueIaSJ_SJ_NS1C_6thread17LinearCombinationIaLi1EiiLNS1H_9ScaleType4KindE0ELNS_15FloatRoundStyleE2EaEENS1_15EpilogueDefaultEEEEEvvEEEEvNT_6ParamsE,(.L_x_235 - _ZN7cutlass13device_kernelINS_4gemm6kernel13GemmUniversalIN4cute5tupleIJiiiiEEENS1_10collective13CollectiveMmaINS1_34MainloopSm90TmaGmmaWarpSpecializedILi22ENS5_IJNS4_1CILi1EEESB_SB_EEENS1_35KernelTmaWarpSpecializedCooperativeEEENS5_IJNSA_ILi256EEENSA_ILi64EEENSA_ILi32EEEEEEaNS5_IJlSB_lEEEaSJ_NS4_8TiledMMAINS4_8MMA_AtomIJNS4_4SM904GMMA26MMA_64x64x32_S32S8S8_SS_TNEEEENS4_6LayoutINS5_IJNSA_ILi2EEESB_SB_EEENS5_IJSB_NSA_ILi0EEEST_EEEEENS5_IJNS4_10UnderscoreESW_SW_EEEEENS4_13SM90_TMA_LOADENS4_14ComposedLayoutINS4_7SwizzleILi1ELi4ELi3EEENS4_18smem_ptr_flag_bitsILi8EEENSQ_INS5_IJNSA_ILi8EEESH_EEENS5_IJSH_SB_EEEEEEEvNS4_8identityESZ_S19_vS1A_EENS_8epilogue10collective6detail29Sm90TmaWarpSpecializedAdapterINS1D_15DefaultEpilogueIaSJ_SJ_NS1C_6thread17LinearCombinationIaLi1EiiLNS1H_9ScaleType4KindE0ELNS_15FloatRoundStyleE2EaEENS1_15EpilogueDefaultEEEEEvvEEEEvNT_6ParamsE)
        .other          _ZN7cutlass13device_kernelINS_4gemm6kernel13GemmUniversalIN4cute5tupleIJiiiiEEENS1_10collective13CollectiveMmaINS1_34MainloopSm90TmaGmmaWarpSpecializedILi22ENS5_IJNS4_1CILi1EEESB_SB_EEENS1_35KernelTmaWarpSpecializedCooperativeEEENS5_IJNSA_ILi256EEENSA_ILi64EEENSA_ILi32EEEEEEaNS5_IJlSB_lEEEaSJ_NS4_8TiledMMAINS4_8MMA_AtomIJNS4_4SM904GMMA26MMA_64x64x32_S32S8S8_SS_TNEEEENS4_6LayoutINS5_IJNSA_ILi2EEESB_SB_EEENS5_IJSB_NSA_ILi0EEEST_EEEEENS5_IJNS4_10UnderscoreESW_SW_EEEEENS4_13SM90_TMA_LOADENS4_14ComposedLayoutINS4_7SwizzleILi1ELi4ELi3EEENS4_18smem_ptr_flag_bitsILi8EEENSQ_INS5_IJNSA_ILi8EEESH_EEENS5_IJSH_SB_EEEEEEEvNS4_8identityESZ_S19_vS1A_EENS_8epilogue10collective6detail29Sm90TmaWarpSpecializedAdapterINS1D_15DefaultEpilogueIaSJ_SJ_NS1C_6thread17LinearCombinationIaLi1EiiLNS1H_9ScaleType4KindE0ELNS_15FloatRoundStyleE2EaEENS1_15EpilogueDefaultEEEEEvvEEEEvNT_6ParamsE,@"STO_CUDA_ENTRY STV_DEFAULT"
_ZN7cutlass13device_kernelINS_4gemm6kernel13GemmUniversalIN4cute5tupleIJiiiiEEENS1_10collective13CollectiveMmaINS1_34MainloopSm90TmaGmmaWarpSpecializedILi22ENS5_IJNS4_1CILi1EEESB_SB_EEENS1_35KernelTmaWarpSpecializedCooperativeEEENS5_IJNSA_ILi256EEENSA_ILi64EEENSA_ILi32EEEEEEaNS5_IJlSB_lEEEaSJ_NS4_8TiledMMAINS4_8MMA_AtomIJNS4_4SM904GMMA26MMA_64x64x32_S32S8S8_SS_TNEEEENS4_6LayoutINS5_IJNSA_ILi2EEESB_SB_EEENS5_IJSB_NSA_ILi0EEEST_EEEEENS5_IJNS4_10UnderscoreESW_SW_EEEEENS4_13SM90_TMA_LOADENS4_14ComposedLayoutINS4_7SwizzleILi1ELi4ELi3EEENS4_18smem_ptr_flag_bitsILi8EEENSQ_INS5_IJNSA_ILi8EEESH_EEENS5_IJSH_SB_EEEEEEEvNS4_8identityESZ_S19_vS1A_EENS_8epilogue10collective6detail29Sm90TmaWarpSpecializedAdapterINS1D_15DefaultEpilogueIaSJ_SJ_NS1C_6thread17LinearCombinationIaLi1EiiLNS1H_9ScaleType4KindE0ELNS_15FloatRoundStyleE2EaEENS1_15EpilogueDefaultEEEEEvvEEEEvNT_6ParamsE:
[----:B------:R-:W0:Y:S01]  /*0000*/  LDC R1, c[0x0][0x28] ;  /* 0x00000a00ff017b82 */ /* 0x000e220000000800 */
[----:B------:R-:W1:Y:S01]  /*0010*/  S2R R18, SR_TID.X ;  /* 0x0000000000127919 */ /* 0x000e620000002100 */
[----:B------:R-:W-:Y:S01]  /*0020*/  ELECT P0, URZ, PT ;  /* 0x00000000003f782f */ /* 0x000fe20003800000 */
[----:B------:R-:W-:Y:S01]  /*0030*/  BSSY B0, `(.L_x_0) ;  /* 0x000000f000007945 */ /* 0x000fe20003800000 */
[--C-:B-1----:R-:W-:Y:S02]  /*0040*/  SHF.R.U32.HI R0, RZ, 0x5, R18.reuse ;  /* 0x00000005ff007819 */ /* 0x102fe40000011612 */
[----:B------:R-:W-:-:S03]  /*0050*/  SHF.R.U32.HI R2, RZ, 0x7, R18 ;  /* 0x00000007ff027819 */ /* 0x000fc60000011612 */
[----:B------:R-:W1:Y:S04]  /*0060*/  SHFL.IDX PT, R5, R0, RZ, 0x1f ;  /* 0x00001fff00057589 */ /* 0x000e6800000e0000 */
[----:B------:R2:W3:Y:S01]  /*0070*/  SHFL.IDX PT, R8, R2, RZ, 0x1f ;  /* 0x00001fff02087589 */ /* 0x0004e200000e0000 */
[----:B-1----:R-:W-:-:S13]  /*0080*/  ISETP.NE.OR P0, PT, R5, RZ, !P0 ;  /* 0x000000ff0500720c */ /* 0x002fda0004705670 */
[----:B0-23--:R-:W-:Y:S05]  /*0090*/  @P0 BRA `(.L_x_1) ;  /* 0x0000000000200947 */ /* 0x00dfea0003800000 */
[----:B------:R-:W-:Y:S02]  /*00a0*/  ULDC.64 UR4, c[0x0][0x198] ;  /* 0x0000660000047ab9 */ /* 0x000fe40000000a00 */
[----:B------:R-:W-:Y:S02]  /*00b0*/  UIADD3 UR6, UP0, UR4, 0xf0, URZ ;  /* 0x000000f004067890 */ /* 0x000fe4000ff1e03f */
[----:B------:R-:W-:Y:S02]  /*00c0*/  UIADD3 UR4, UP1, UR4, 0x1f0, URZ ;  /* 0x000001f004047890 */ /* 0x000fe4000ff3e03f */
[----:B------:R-:W-:Y:S02]  /*00d0*/  UIADD3.X UR7, URZ, UR5, URZ, UP0, !UPT ;  /* 0x000000053f077290 */ /* 0x000fe400087fe43f */
[----:B------:R-:W-:-:S07]  /*00e0*/  UIADD3.X UR5, URZ, UR5, URZ, UP1, !UPT ;  /* 0x000000053f057290 */ /* 0x000fce0008ffe43f */
[----:B------:R0:W-:Y:S02]  /*00f0*/  UTMACCTL.PF [UR6] ;  /* 0x00000000060079b9 */ /* 0x0001e40008040000 */
[----:B------:R0:W-:Y:S02]  /*0100*/  UTMACCTL.PF [UR4] ;  /* 0x00000000040079b9 */ /* 0x0001e40008040000 */
[----:B0-----:R-:W-:Y:S01]  /*0110*/  NOP ;  /* 0x0000000000007918 */ /* 0x001fe20000000000 */
.L_x_1:
[----:B------:R-:W-:Y:S05]  /*0120*/  BSYNC B0 ;  /* 0x0000000000007941 */ /* 0x000fea0003800000 */
.L_x_0:
[----:B------:R-:W0:Y:S02]  /*0130*/  SHFL.IDX PT, R2, R0, RZ, 0x1f ;  /* 0x00001fff00027589 */ /* 0x000e2400000e0000 */
[----:B0-----:R-:W-:-:S13]  /*0140*/  ISETP.NE.AND P0, PT, R2, RZ, PT ;  /* 0x000000ff0200720c */ /* 0x001fda0003f05270 */
[----:B------:R-:W-:Y:S05]  /*0150*/  @P0 BRA `(.L_x_2) ;  /* 0x0000000000f40947 */ /* 0x000fea0003800000 */
[----:B------:R-:W-:Y:S01]  /*0160*/  ELECT P0, URZ, PT ;  /* 0x00000000003f782f */ /* 0x000fe20003800000 */
[----:B------:R-:W-:-:S12]  /*0170*/  BSSY B0, `(.L_x_2) ;  /* 0x000003b000007945 */ /* 0x000fd80003800000 */
[----:B------:R-:W-:Y:S05]  /*0180*/  @!P0 BRA `(.L_x_3) ;  /* 0x0000000000e48947 */ /* 0x000fea0003800000 */
[----:B------:R-:W0:Y:S01]  /*0190*/  S2UR UR8, SR_CgaCtaId ;  /* 0x00000000000879c3 */ /* 0x000e220000008800 */
[----:B------:R-:W-:Y:S01]  /*01a0*/  UMOV UR4, 0x400 ;  /* 0x0000040000047882 */ /* 0x000fe20000000000 */
[----:B------:R-:W-:Y:S01]  /*01b0*/  UMOV UR5, 0x1 ;  /* 0x0000000100057882 */ /* 0x000fe20000000000 */
[----:B------:R-:W-:Y:S02]  /*01c0*/  UMOV UR6, 0x100 ;  /* 0x0000010000067882 */ /* 0x000fe40000000000 */
[----:B------:R-:W-:-:S04]  /*01d0*/  UIADD3 UR6, -UR6, 0x100000, URZ ;  /* 0x0010000006067890 */ /* 0x000fc8000fffe13f */
[----:B------:R-:W-:Y:S02]  /*01e0*/  USHF.L.U32 UR7, UR6, 0xb, URZ ;  /* 0x0000000b06077899 */ /* 0x000fe4000800063f */
[----:B------:R-:W-:Y:S02]  /*01f0*/  USHF.L.U32 UR6, UR6, 0x1, URZ ;  /* 0x0000000106067899 */ /* 0x000fe4000800063f */
[----:B0-----:R-:W-:Y:S02]  /*0200*/  ULEA UR8, UR8, UR4, 0x18 ;  /* 0x0000000408087291 */ /* 0x001fe4000f8ec03f */
[----:B------:R-:W-:-:S04]  /*0210*/  UIADD3 UR4, -UR5, 0x100000, URZ ;  /* 0x0010000005047890 */ /* 0x000fc8000fffe13f */
[----:B------:R-:W-:Y:S02]  /*0220*/  USHF.L.U32 UR5, UR4, 0xb, URZ ;  /* 0x0000000b04057899 */ /* 0x000fe4000800063f */
[----:B------:R-:W-:Y:S01]  /*0230*/  USHF.L.U32 UR4, UR4, 0x1, URZ ;  /* 0x0000000104047899 */ /* 0x000fe2000800063f */
[----:B------:R-:W0:Y:S11]  /*0240*/  FENCE.VIEW.ASYNC.S ;  /* 0x00000000000073c6 */ /* 0x000e360000000000 */
[----:B0-----:R0:W1:Y:S01]  /*0250*/  SYNCS.EXCH.64 URZ, [UR8], UR4 ;  /* 0x00000004083f75b2 */ /* 0x0010620008000100 */
[----:B------:R0:W2:Y:S01]  /*0260*/  SYNCS.EXCH.64 URZ, [UR8+0xb0], UR6 ;  /* 0x0000b006083f75b2 */ /* 0x0000a20008000100 */
[----:B------:R0:W3:Y:S01]  /*0270*/  SYNCS.EXCH.64 URZ, [UR8+0x8], UR4 ;  /* 0x00000804083f75b2 */ /* 0x0000e20008000100 */
[----:B------:R0:W4:Y:S01]  /*0280*/  SYNCS.EXCH.64 URZ, [UR8+0xb8], UR6 ;  /* 0x0000b806083f75b2 */ /* 0x0001220008000100 */
[----:B------:R0:W0:Y:S01]  /*0290*/  SYNCS.EXCH.64 URZ, [UR8+0x10], UR4 ;  /* 0x00001004083f75b2 */ /* 0x0000220008000100 */
        /* <DEDUP_REMOVED lines=39> */
[----:B-1234-:R-:W-:Y:S01]  /*0510*/  NOP ;  /* 0x0000000000007918 */ /* 0x01efe20000000000 */
.L_x_3:
[----:B0-----:R-:W-:Y:S05]  /*0520*/  BSYNC B0 ;  /* 0x0000000000007941 */ /* 0x001fea0003800000 */
.L_x_2:
[----:B------:R-:W0:Y:S01]  /*0530*/  SHFL.IDX PT, R0, R0, RZ, 0x1f ;  /* 0x00001fff00007589 */ /* 0x000e2200000e0000 */
[----:B------:R-:W-:Y:S01]  /*0540*/  ELECT P0, URZ, PT ;  /* 0x00000000003f782f */ /* 0x000fe20003800000 */
[----:B------:R-:W1:Y:S01]  /*0550*/  LDC R2, c[0x0][0x65c] ;  /* 0x00019700ff027b82 */ /* 0x000e620000000800 */
[----:B------:R-:W-:Y:S01]  /*0560*/  SHF.R.S32.HI R6, RZ, 0x1f, R5 ;  /* 0x0000001fff067819 */ /* 0x000fe20000011405 */
[----:B------:R-:W2:Y:S01]  /*0570*/  S2R R3, SR_CTAID.Y ;  /* 0x0000000000037919 */ /* 0x000ea20000002600 */
[----:B------:R-:W-:Y:S01]  /*0580*/  UMOV UR4, 0x20 ;  /* 0x0000002000047882 */ /* 0x000fe20000000000 */
[----:B------:R-:W-:Y:S01]  /*0590*/  ISETP.NE.AND P2, PT, R8, RZ, PT ;  /* 0x000000ff0800720c */ /* 0x000fe20003f45270 */
[----:B------:R-:W-:Y:S01]  /*05a0*/  NOP ;  /* 0x0000000000007918 */ /* 0x000fe20000000000 */
[----:B------:R-:W3:Y:S01]  /*05b0*/  S2R R4, SR_CTAID.X ;  /* 0x0000000000047919 */ /* 0x000ee20000002500 */
[----:B------:R-:W-:Y:S01]  /*05c0*/  LEA.HI R6, R6, R5, RZ, 0x2 ;  /* 0x0000000506067211 */ /* 0x000fe200078f10ff */
[----:B------:R-:W-:Y:S01]  /*05d0*/  NOP ;  /* 0x0000000000007918 */ /* 0x000fe20000000000 */
[----:B0-----:R-:W-:-:S02]  /*05e0*/  ISETP.NE.OR P0, PT, R0, RZ, !P0 ;  /* 0x000000ff0000720c */ /* 0x001fc40004705670 */
[----:B-1----:R-:W-:-:S04]  /*05f0*/  ISETP.NE.AND P3, PT, R2, 0x1, PT ;  /* 0x000000010200780c */ /* 0x002fc80003f65270 */
[----:B------:R-:W-:Y:S02]  /*0600*/  P2R R0, PR, RZ, 0x8 ;  /* 0x00000008ff007803 */ /* 0x000fe40000000000 */
[----:B------:R-:W-:-:S05]  /*0610*/  LOP3.LUT R0, R6, 0xfffffffc, RZ, 0xc0, !PT ;  /* 0xfffffffc06007812 */ /* 0x000fca00078ec0ff */
[----:B------:R-:W-:Y:S01]  /*0620*/  VOTEU.ALL UP0, P0 ;  /* 0x00000000003f7886 */ /* 0x000fe20000000000 */
[----:B------:R-:W-:Y:S01]  /*0630*/  IMAD.IADD R0, R5, 0x1, -R0 ;  /* 0x0000000105007824 */ /* 0x000fe200078e0a00 */
[----:B------:R-:W3:Y:S01]  /*0640*/  @P3 LDC R17, c[0x0][0x10] ;  /* 0x00000400ff113b82 */ /* 0x000ee20000000800 */
[----:B------:R-:W-:Y:S01]  /*0650*/  VOTEU.ALL UP1, P0 ;  /* 0x00000000003f7886 */ /* 0x000fe20000020000 */
[----:B--2---:R-:W-:Y:S01]  /*0660*/  @P3 IMAD.MOV.U32 R6, RZ, RZ, R3 ;  /* 0x000000ffff063224 */ /* 0x004fe200078e0003 */
[----:B------:R-:W-:Y:S01]  /*0670*/  @!UP0 UMOV UR6, 0x400 ;  /* 0x0000040000068882 */ /* 0x000fe20000000000 */
[----:B------:R-:W-:-:S04]  /*0680*/  @!UP0 UIADD3 UR4, -UR4, 0x100000, URZ ;  /* 0x0010000004048890 */ /* 0x000fc8000fffe13f */
[----:B------:R-:W-:Y:S02]  /*0690*/  @!UP0 USHF.L.U32 UR5, UR4, 0xb, URZ ;  /* 0x0000000b04058899 */ /* 0x000fe4000800063f */
[----:B------:R-:W-:Y:S01]  /*06a0*/  @!UP0 USHF.L.U32 UR4, UR4, 0x1, URZ ;  /* 0x0000000104048899 */ /* 0x000fe2000800063f */
[----:B------:R-:W-:Y:S02]  /*06b0*/  @P3 IMAD.MOV.U32 R7, RZ, RZ, RZ ;  /* 0x000000ffff073224 */ /* 0x000fe400078e00ff */
[----:B------:R-:W-:Y:S01]  /*06c0*/  IMAD.MOV.U32 R5, RZ, RZ, RZ ;  /* 0x000000ffff057224 */ /* 0x000fe200078e00ff */
[----:B------:R-:W0:Y:S01]  /*06d0*/  @!UP0 S2UR UR7, SR_CgaCtaId ;  /* 0x00000000000789c3 */ /* 0x000e220000008800 */
[----:B------:R-:W-:-:S07]  /*06e0*/  @P3 IMAD.MOV.U32 R11, RZ, RZ, RZ ;  /* 0x000000ffff0b3224 */ /* 0x000fce00078e00ff */
[----:B------:R-:W1:Y:S01]  /*06f0*/  @!P3 LDC R9, c[0x0][0xc] ;  /* 0x00000300ff09bb82 */ /* 0x000e620000000800 */
[----:B---3--:R-:W-:-:S04]  /*0700*/  @P3 IMAD.WIDE.U32 R16, R4, R17, R6 ;  /* 0x0000001104103225 */ /* 0x008fc800078e0006 */
[----:B------:R-:W-:Y:S01]  /*0710*/  @P3 IMAD.IADD R17, R17, 0x1, R11 ;  /* 0x0000000111113824 */ /* 0x000fe200078e020b */
[----:B0-----:R-:W-:Y:S01]  /*0720*/  @!UP0 ULEA UR6, UR7, UR6, 0x18 ;  /* 0x0000000607068291 */ /* 0x001fe2000f8ec03f */
[----:B------:R-:W-:Y:S01]  /*0730*/  VOTEU.ALL UP0, P0 ;  /* 0x00000000003f7886 */ /* 0x000fe20000000000 */
[----:B------:R-:W-:-:S04]  /*0740*/  ISETP.NE.AND P0, PT, R0, 0x3, PT ;  /* 0x000000030000780c */ /* 0x000fc80003f05270 */
[----:B------:R-:W-:Y:S01]  /*0750*/  ISETP.EQ.OR P0, PT, R0, RZ, !P0 ;  /* 0x000000ff0000720c */ /* 0x000fe20004702670 */
[----:B-1----:R-:W-:-:S03]  /*0760*/  @!P3 IMAD.WIDE.U32 R6, R9, R3, R4 ;  /* 0x000000030906b225 */ /* 0x002fc600078e0004 */
[C---:B------:R-:W-:Y:S01]  /*0770*/  ISETP.EQ.AND P0, PT, R8.reuse, RZ, P0 ;  /* 0x000000ff0800720c */ /* 0x040fe20000702270 */
[----:B------:R-:W-:Y:S01]  /*0780*/  VIADD R8, R8, 0xffffffff ;  /* 0xffffffff08087836 */ /* 0x000fe20000000000 */
[----:B------:R-:W0:Y:S02]  /*0790*/  FENCE.VIEW.ASYNC.S ;  /* 0x00000000000073c6 */ /* 0x000e240000000000 */
[----:B0-----:R0:W1:Y:S01]  /*07a0*/  @!UP0 SYNCS.EXCH.64 URZ, [UR6+0x170], UR4 ;  /* 0x00017004063f85b2 */ /* 0x0010620008000100 */
[----:B------:R-:W-:Y:S01]  /*07b0*/  @!P3 IMAD.MOV.U32 R16, RZ, RZ, R6 ;  /* 0x000000ffff10b224 */ /* 0x000fe200078e0006 */
[----:B------:R-:W-:Y:S01]  /*07c0*/  SEL R19, RZ, 0x1, !P0 ;  /* 0x00000001ff137807 */ /* 0x000fe20004000000 */
[----:B------:R-:W-:Y:S01]  /*07d0*/  @!P3 IMAD.MOV.U32 R17, RZ, RZ, R7 ;  /* 0x000000ffff11b224 */ /* 0x000fe200078e0007 */
[----:B------:R-:W-:-:S04]  /*07e0*/  ISETP.GE.U32.AND P1, PT, R8, 0x2, PT ;  /* 0x000000020800780c */ /* 0x000fc80003f26070 */
[----:B------:R-:W-:Y:S01]  /*07f0*/  SEL R19, R19, 0x2, P1 ;  /* 0x0000000213137807 */ /* 0x000fe20000800000 */
[----:B------:R0:W1:Y:S01]  /*0800*/  @!UP1 SYNCS.EXCH.64 URZ, [UR6+0x178], UR4 ;  /* 0x00017804063f95b2 */ /* 0x0000620008000100 */
[----:B------:R-:W-:Y:S01]  /*0810*/  NOP ;  /* 0x0000000000007918 */ /* 0x000fe20000000000 */
[----:B-1----:R-:W-:Y:S06]  /*0820*/  BAR.SYNC.DEFER_BLOCKING 0x0 ;  /* 0x0000000000007b1d */ /* 0x002fec0000010000 */
[----:B------:R-:W-:Y:S05]  /*0830*/  @!P2 BRA `(.L_x_4) ;  /* 0x0000004c00fca947 */ /* 0x000fea0003800000 */
[----:B------:R-:W-:-:S13]  /*0840*/  ISETP.GT.U32.AND P0, PT, R8, 0x1, PT ;  /* 0x000000010800780c */ /* 0x000fda0003f04070 */
[----:B0-----:R-:W-:Y:S05]  /*0850*/  @P0 EXIT ;  /* 0x000000000000094d */ /* 0x001fea0003800000 */
[----:B------:R-:W-:Y:S01]  /*0860*/  ULDC.64 UR4, c[0x0][0x650] ;  /* 0x0001940000047ab9 */ /* 0x000fe20000000a00 */
[----:B------:R-:W-:Y:S01]  /*0870*/  PRMT R0, RZ, 0x7610, R0 ;  /* 0x00007610ff007816 */ /* 0x000fe20000000000 */
[----:B------:R-:W-:Y:S01]  /*0880*/  IMAD.MOV.U32 R90, RZ, RZ, -0x1 ;  /* 0xffffffffff5a7424 */ /* 0x000fe200078e00ff */
[----:B------:R-:W-:Y:S01]  /*0890*/  ISETP.GE.U32.AND P0, PT, R16, UR4, PT ;  /* 0x0000000410007c0c */ /* 0x000fe2000bf06070 */
[----:B------:R-:W-:Y:S02]  /*08a0*/  IMAD.MOV.U32 R91, RZ, RZ, -0x1 ;  /* 0xffffffffff5b7424 */ /* 0x000fe400078e00ff */
[----:B------:R-:W-:Y:S01]  /*08b0*/  IMAD.MOV.U32 R89, RZ, RZ, -0x1 ;  /* 0xffffffffff597424 */ /* 0x000fe200078e00ff */
[----:B------:R-:W-:-:S13]  /*08c0*/  ISETP.GE.U32.AND.EX P0, PT, R17, UR5, PT, P0 ;  /* 0x0000000511007c0c */ /* 0x000fda000bf06100 */
[----:B------:R-:W-:Y:S05]  /*08d0*/  @P0 BRA `(.L_x_5) ;  /* 0x0000000400540947 */ /* 0x000fea0003800000 */
[----:B------:R-:W0:Y:S01]  /*08e0*/  LDC.64 R14, c[0x0][0x628] ;  /* 0x00018a00ff0e7b82 */ /* 0x000e220000000a00 */
[----:B------:R-:W-:Y:S02]  /*08f0*/  IMAD.MOV.U32 R6, RZ, RZ, R16 ;  /* 0x000000ffff067224 */ /* 0x000fe400078e0010 */
[----:B------:R-:W-:-:S05]  /*0900*/  IMAD.MOV.U32 R7, RZ, RZ, R17 ;  /* 0x000000ffff077224 */ /* 0x000fca00078e0011 */
[----:B------:R-:W1:Y:S08]  /*0910*/  LDC R0, c[0x0][0x630] ;  /* 0x00018c00ff007b82 */ /* 0x000e700000000800 */
[----:B------:R-:W2:Y:S01]  /*0920*/  LDC.64 R20, c[0x0][0x620] ;  /* 0x00018800ff147b82 */ /* 0x000ea20000000a00 */
[----:B0-----:R-:W-:-:S04]  /*0930*/  ISETP.NE.U32.AND P0, PT, R14, RZ, PT ;  /* 0x000000ff0e00720c */ /* 0x001fc80003f05070 */
[----:B------:R-:W-:-:S13]  /*0940*/  ISETP.NE.AND.EX P0, PT, R15, RZ, PT, P0 ;  /* 0x000000ff0f00720c */ /* 0x000fda0003f05300 */
[----:B-12---:R-:W-:Y:S05]  /*0950*/  @!P0 BRA `(.L_x_6) ;  /* 0x0000000000288947 */ /* 0x006fea0003800000 */
[----:B------:R-:W0:Y:S02]  /*0960*/  LDC R11, c[0x0][0x634] ;  /* 0x00018d00ff0b7b82 */ /* 0x000e240000000800 */
[----:B0-----:R-:W-:-:S05]  /*0970*/  IADD3 R11, P0, R16, R11, RZ ;  /* 0x0000000b100b7210 */ /* 0x001fca0007f1e0ff */
[----:B------:R-:W-:-:S04]  /*0980*/  IMAD.X R13, RZ, RZ, R17, P0 ;  /* 0x000000ffff0d7224 */ /* 0x000fc800000e0611 */
[----:B------:R-:W-:-:S04]  /*0990*/  IMAD.WIDE.U32 R6, R13, R14, RZ ;  /* 0x0000000e0d067225 */ /* 0x000fc800078e00ff */
[----:B------:R-:W-:-:S04]  /*09a0*/  IMAD.WIDE.U32 R8, P0, R11, R15, R6 ;  /* 0x0000000f0b087225 */ /* 0x000fc80007800006 */
[----:B------:R-:W-:-:S04]  /*09b0*/  IMAD.WIDE.U32 R6, R11, R14, RZ ;  /* 0x0000000e0b067225 */ /* 0x000fc800078e00ff */
[----:B------:R-:W-:Y:S01]  /*09c0*/  IMAD.X R11, RZ, RZ, RZ, P0 ;  /* 0x000000ffff0b7224 */ /* 0x000fe200000e06ff */
[----:B------:R-:W-:Y:S01]  /*09d0*/  IADD3 RZ, P0, R7, R8, RZ ;  /* 0x0000000807ff7210 */ /* 0x000fe20007f1e0ff */
[----:B------:R-:W-:-:S04]  /*09e0*/  IMAD.MOV.U32 R10, RZ, RZ, R9 ;  /* 0x000000ffff0a7224 */ /* 0x000fc800078e0009 */
[----:B------:R-:W-:-:S08]  /*09f0*/  IMAD.WIDE.U32.X R6, R13, R15, R10, P0 ;  /* 0x0000000f0d067225 */ /* 0x000fd000000e040a */
.L_x_6:
[-CC-:B------:R-:W-:Y:S01]  /*0a00*/  SHF.R.U64 R89, R6, R0.reuse, R7.reuse ;  /* 0x0000000006597219 */ /* 0x180fe20000001207 */
[----:B------:R-:W0:Y:S01]  /*0a10*/  LDC R10, c[0x0][0x618] ;  /* 0x00018600ff0a7b82 */ /* 0x000e220000000800 */
[----:B------:R-:W-:Y:S01]  /*0a20*/  SHF.R.U32.HI R5, RZ, R0, R7 ;  /* 0x00000000ff057219 */ /* 0x000fe20000011607 */
[----:B------:R-:W-:Y:S01]  /*0a30*/  ULDC UR4, c[0x0][0x150] ;  /* 0x0000540000047ab9 */ /* 0x000fe20000000800 */
[----:B------:R-:W-:Y:S02]  /*0a40*/  IADD3 R9, P0, RZ, -R89, RZ ;  /* 0x80000059ff097210 */ /* 0x000fe40007f1e0ff */
[----:B------:R-:W-:-:S03]  /*0a50*/  I2FP.F32.U32 R0, R4 ;  /* 0x0000000400007245 */ /* 0x000fc60000201000 */
[----:B------:R-:W1:Y:S01]  /*0a60*/  LDC.64 R26, c[0x0][0x640] ;  /* 0x00019000ff1a7b82 */ /* 0x000e620000000a00 */
[----:B------:R-:W-:Y:S02]  /*0a70*/  IMAD.X R11, RZ, RZ, ~R5, P0 ;  /* 0x000000ffff0b7224 */ /* 0x000fe400000e0e05 */
[----:B------:R-:W-:Y:S01]  /*0a80*/  FMUL R0, R0, UR4 ;  /* 0x0000000400007c20 */ /* 0x000fe20008400000 */
[----:B------:R-:W-:Y:S01]  /*0a90*/  IMAD.WIDE.U32 R6, R9, R20, R16 ;  /* 0x0000001409067225 */ /* 0x000fe200078e0010 */
[----:B------:R-:W-:-:S03]  /*0aa0*/  ULDC UR4, c[0x0][0x154] ;  /* 0x0000550000047ab9 */ /* 0x000fc60000000800 */
[----:B------:R-:W-:Y:S01]  /*0ab0*/  IMAD R8, R11, R20, RZ ;  /* 0x000000140b087224 */ /* 0x000fe200078e02ff */
[----:B------:R-:W2:Y:S01]  /*0ac0*/  LDC R5, c[0x0][0x144] ;  /* 0x00005100ff057b82 */ /* 0x000ea20000000800 */
[----:B------:R-:W3:Y:S02]  /*0ad0*/  F2I.U32.TRUNC.NTZ R0, R0 ;  /* 0x0000000000007305 */ /* 0x000ee4000020f000 */
[----:B------:R-:W-:-:S04]  /*0ae0*/  IMAD R9, R9, R21, R8 ;  /* 0x0000001509097224 */ /* 0x000fc800078e0208 */
[----:B------:R-:W-:Y:S01]  /*0af0*/  IMAD.IADD R7, R7, 0x1, R9 ;  /* 0x0000000107077824 */ /* 0x000fe200078e0209 */
[----:B------:R-:W4:Y:S01]  /*0b00*/  LDC R12, c[0x0][0x608] ;  /* 0x00018200ff0c7b82 */ /* 0x000f220000000800 */
[----:B------:R-:W-:-:S03]  /*0b10*/  IMAD.MOV.U32 R9, RZ, RZ, -0x1 ;  /* 0xffffffffff097424 */ /* 0x000fc600078e00ff */
[-CC-:B0-----:R-:W-:Y:S02]  /*0b20*/  SHF.R.U64 R20, R6, R10.reuse, R7.reuse ;  /* 0x0000000a06147219 */ /* 0x181fe40000001207 */
[----:B------:R-:W-:Y:S02]  /*0b30*/  I2FP.F32.U32 R6, R3 ;  /* 0x0000000300067245 */ /* 0x000fe40000201000 */
[----:B------:R-:W0:Y:S01]  /*0b40*/  LDC R24, c[0x0][0x658] ;  /* 0x00019600ff187b82 */ /* 0x000e220000000800 */
[----:B-1----:R-:W-:Y:S01]  /*0b50*/  ISETP.NE.U32.AND P0, PT, R26, RZ, PT ;  /* 0x000000ff1a00720c */ /* 0x002fe20003f05070 */
[----:B---3--:R-:W-:Y:S01]  /*0b60*/  IMAD.MOV R8, RZ, RZ, -R0 ;  /* 0x000000ffff087224 */ /* 0x008fe200078e0a00 */
[----:B------:R-:W-:Y:S01]  /*0b70*/  SHF.R.U32.HI R7, RZ, R10, R7 ;  /* 0x0000000aff077219 */ /* 0x000fe20000011607 */
[----:B------:R-:W-:Y:S01]  /*0b80*/  FMUL R6, R6, UR4 ;  /* 0x0000000406067c20 */ /* 0x000fe20008400000 */
[----:B------:R-:W-:-:S03]  /*0b90*/  ISETP.NE.AND.EX P0, PT, R27, RZ, PT, P0 ;  /* 0x000000ff1b00720c */ /* 0x000fc60003f05300 */
[----:B------:R-:W1:Y:S01]  /*0ba0*/  LDC R14, c[0x0][0x148] ;  /* 0x00005200ff0e7b82 */ /* 0x000e620000000800 */
[----:B--2---:R-:W-:-:S07]  /*0bb0*/  IMAD R0, R5, R8, R4 ;  /* 0x0000000805007224 */ /* 0x004fce00078e0204 */
[----:B------:R-:W2:Y:S01]  /*0bc0*/  LDC R22, c[0x0][0x600] ;  /* 0x00018000ff167b82 */ /* 0x000ea20000000800 */
[-CC-:B----4-:R-:W-:Y:S02]  /*0bd0*/  SHF.R.U64 R28, R20, R12.reuse, R7.reuse ;  /* 0x0000000c141c7219 */ /* 0x190fe40000001207 */
[----:B------:R-:W-:Y:S01]  /*0be0*/  SHF.R.U32.HI R5, RZ, R12, R7 ;  /* 0x0000000cff057219 */ /* 0x000fe20000011607 */
[----:B------:R-:W-:Y:S01]  /*0bf0*/  IMAD.MOV.U32 R7, RZ, RZ, 0x1 ;  /* 0x00000001ff077424 */ /* 0x000fe200078e00ff */
[----:B------:R3:W4:Y:S03]  /*0c00*/  F2I.U32.TRUNC.NTZ R12, R6 ;  /* 0x00000006000c7305 */ /* 0x000726000020f000 */
[----:B------:R-:W1:Y:S01]  /*0c10*/  LDC R15, c[0x0][0x648] ;  /* 0x00019200ff0f7b82 */ /* 0x000e620000000800 */
[-C--:B0-----:R-:W-:Y:S02]  /*0c20*/  SHF.L.U32 R4, R9, R24.reuse, RZ ;  /* 0x0000001809047219 */ /* 0x081fe400000006ff */
[----:B------:R-:W-:-:S02]  /*0c30*/  SHF.R.U64 R30, R28, R24, R5 ;  /* 0x000000181c1e7219 */ /* 0x000fc40000001205 */
[----:B------:R-:W-:Y:S02]  /*0c40*/  LOP3.LUT R11, RZ, R4, RZ, 0x33, !PT ;  /* 0x00000004ff0b7212 */ /* 0x000fe400078e33ff */
[-C--:B------:R-:W-:Y:S01]  /*0c50*/  SHF.R.U32.HI R5, RZ, R24.reuse, R5 ;  /* 0x00000018ff057219 */ /* 0x080fe20000011605 */
[----:B------:R-:W0:Y:S01]  /*0c60*/  LDC R21, c[0x0][0x638] ;  /* 0x00018e00ff157b82 */ /* 0x000e220000000800 */
[----:B------:R-:W-:Y:S01]  /*0c70*/  SHF.L.U32 R10, R7, R24, RZ ;  /* 0x00000018070a7219 */ /* 0x000fe200000006ff */
[----:B------:R-:W-:-:S06]  /*0c80*/  IMAD.MOV.U32 R4, RZ, RZ, R30 ;  /* 0x000000ffff047224 */ /* 0x000fcc00078e001e */
[----:B------:R-:W0:Y:S01]  /*0c90*/  LDC R90, c[0x0][0x610] ;  /* 0x00018400ff5a7b82 */ /* 0x000e220000000800 */
[----:B---34-:R-:W-:Y:S05]  /*0ca0*/  @!P0 BRA `(.L_x_7) ;  /* 0x0000000000288947 */ /* 0x018fea0003800000 */
[----:B------:R-:W3:Y:S02]  /*0cb0*/  LDC R9, c[0x0][0x64c] ;  /* 0x00019300ff097b82 */ /* 0x000ee40000000800 */
[----:B---3--:R-:W-:-:S05]  /*0cc0*/  IADD3 R9, P0, R30, R9, RZ ;  /* 0x000000091e097210 */ /* 0x008fca0007f1e0ff */
        /* <DEDUP_REMOVED lines=8> */
.L_x_7:
[----:B-1----:R-:W-:Y:S01]  /*0d50*/  SHF.R.U64 R4, R4, R15, R5 ;  /* 0x0000000f04047219 */ /* 0x002fe20000001205 */
[----:B--2---:R-:W-:Y:S01]  /*0d60*/  VIADD R5, R22, 0xffffffff ;  /* 0xffffffff16057836 */ /* 0x004fe20000000000 */
[----:B------:R-:W-:Y:S01]  /*0d70*/  LOP3.LUT R11, R28, R11, RZ, 0xc0, !PT ;  /* 0x0000000b1c0b7212 */ /* 0x000fe200078ec0ff */
[----:B------:R-:W-:Y:S02]  /*0d80*/  IMAD.MOV R12, RZ, RZ, -R12 ;  /* 0x000000ffff0c7224 */ /* 0x000fe400078e0a0c */
[----:B------:R-:W-:Y:S01]  /*0d90*/  IMAD.MOV R6, RZ, RZ, -R4 ;  /* 0x000000ffff067224 */ /* 0x000fe200078e0a04 */
[----:B------:R-:W-:Y:S01]  /*0da0*/  LOP3.LUT R5, R20, R5, RZ, 0xc0, !PT ;  /* 0x0000000514057212 */ /* 0x000fe200078ec0ff */
[----:B------:R-:W-:Y:S02]  /*0db0*/  @P3 IMAD R0, R14, R12, R3 ;  /* 0x0000000c0e003224 */ /* 0x000fe400078e0203 */
[----:B------:R-:W-:Y:S02]  /*0dc0*/  IMAD R11, R10, R4, R11 ;  /* 0x000000040a0b7224 */ /* 0x000fe400078e020b */
[----:B0-----:R-:W-:-:S02]  /*0dd0*/  IMAD R3, R6, R21, R30 ;  /* 0x0000001506037224 */ /* 0x001fc400078e021e */
[----:B------:R-:W-:Y:S02]  /*0de0*/  IMAD R90, R11, R90, R0 ;  /* 0x0000005a0b5a7224 */ /* 0x000fe400078e0200 */
[----:B------:R-:W-:Y:S02]  /*0df0*/  IMAD R3, R3, R22, R5 ;  /* 0x0000001603037224 */ /* 0x000fe400078e0205 */
[----:B------:R-:W-:-:S03]  /*0e00*/  IMAD.MOV.U32 R0, RZ, RZ, 0x1 ;  /* 0x00000001ff007424 */ /* 0x000fc600078e00ff */
[----:B------:R-:W-:Y:S02]  /*0e10*/  SEL R91, R3, R90, !P3 ;  /* 0x0000005a035b7207 */ /* 0x000fe40005800000 */
[----:B------:R-:W-:-:S07]  /*0e20*/  SEL R90, R90, R3, !P3 ;  /* 0x000000035a5a7207 */ /* 0x000fce0005800000 */
.L_x_5:
[----:B------:R-:W-:-:S08]  /*0e30*/  NOP ;  /* 0x0000000000007918 */ /* 0x000fd00000000000 */
[----:B------:R-:W0:Y:S02]  /*0e40*/  USETMAXREG.TRY_ALLOC.CTAPOOL UP0, 0xe8 ;  /* 0x000000e8000079c8 */ /* 0x000e240008000600 */
[----:B0-----:R-:W-:-:S13]  /*0e50*/  PLOP3.LUT P0, PT, PT, PT, UP0, 0x80, 0x0 ;  /* 0x000000000000781c */ /* 0x001fda0003f0f008 */
[----:B------:R-:W-:Y:S05]  /*0e60*/  @!P0 BRA `(.L_x_5) ;  /* 0xfffffffc00f08947 */ /* 0x000fea000383ffff */
[----:B------:R-:W-:Y:S01]  /*0e70*/  ULDC.64 UR4, c[0x0][0x598] ;  /* 0x0001660000047ab9 */ /* 0x000fe20000000a00 */
[----:B------:R-:W-:Y:S01]  /*0e80*/  ULDC.64 UR36, c[0x0][0x208] ;  /* 0x0000820000247ab9 */ /* 0x000fe20000000a00 */
[----:B------:R-:W-:-:S04]  /*0e90*/  ISETP.NE.U32.AND P0, PT, RZ, UR4, PT ;  /* 0x00000004ff007c0c */ /* 0x000fc8000bf05070 */
[----:B------:R-:W-:-:S13]  /*0ea0*/  ISETP.NE.AND.EX P0, PT, RZ, UR5, PT, P0 ;  /* 0x00000005ff007c0c */ /* 0x000fda000bf05300 */
[----:B------:R-:W-:Y:S05]  /*0eb0*/  @!P0 BRA `(.L_x_8) ;  /* 0x00000000001c8947 */ /* 0x000fea0003800000 */
[----:B------:R-:W0:Y:S02]  /*0ec0*/  LDC.64 R4, c[0x0][0x598] ;  /* 0x00016600ff047b82 */ /* 0x000e240000000a00 */
[----:B0-----:R-:W2:Y:S02]  /*0ed0*/  LDG.E.64 R4, desc[UR36][R4.64] ;  /* 0x0000002404047981 */ /* 0x001ea4000c1e1b00 */
[----:B--2---:R-:W-:-:S04]  /*0ee0*/  ISETP.NE.U32.AND P0, PT, R4, RZ, PT ;  /* 0x000000ff0400720c */ /* 0x004fc80003f05070 */
[----:B------:R-:W-:-:S13]  /*0ef0*/  ISETP.NE.AND.EX P0, PT, R5, RZ, PT, P0 ;  /* 0x000000ff0500720c */ /* 0x000fda0003f05300 */
[----:B------:R-:W-:Y:S05]  /*0f00*/  @!P0 BRA `(.L_x_8) ;  /* 0x0000000000088947 */ /* 0x000fea0003800000 */
[----:B------:R0:W5:Y:S01]  /*0f10*/  LD.E R22, desc[UR36][R4.64] ;  /* 0x0000002404167980 */ /* 0x000162000c101900 */
[----:B------:R-:W-:Y:S05]  /*0f20*/  BRA `(.L_x_9) ;  /* 0x0000000000247947 */ /* 0x000fea0003800000 */
.L_x_8:
[----:B------:R-:W-:Y:S02]  /*0f30*/  ULDC.64 UR4, c[0x0][0x588] ;  /* 0x0001620000047ab9 */ /* 0x000fe40000000a00 */
[----:B------:R-:W-:-:S04]  /*0f40*/  ISETP.NE.U32.AND P0, PT, RZ, UR4, PT ;  /* 0x00000004ff007c0c */ /* 0x000fc8000bf05070 */
[----:B------:R-:W-:-:S13]  /*0f50*/  ISETP.NE.AND.EX P0, PT, RZ, UR5, PT, P0 ;  /* 0x00000005ff007c0c */ /* 0x000fda000bf05300 */
[----:B------:R-:W-:Y:S05]  /*0f60*/  @!P0 BRA `(.L_x_10) ;  /* 0x00000000000c8947 */ /* 0x000fea0003800000 */
[----:B------:R-:W0:Y:S02]  /*0f70*/  LDC.64 R22, c[0x0][0x588] ;  /* 0x00016200ff167b82 */ /* 0x000e240000000a00 */
[----:B0-----:R1:W5:Y:S01]  /*0f80*/  LDG.E R22, desc[UR36][R22.64] ;  /* 0x0000002416167981 */ /* 0x001362000c1e1900 */
[----:B------:R-:W-:Y:S05]  /*0f90*/  BRA `(.L_x_9) ;  /* 0x0000000000087947 */ /* 0x000fea0003800000 */
.L_x_10:
[----:B------:R-:W-:Y:S02]  /*0fa0*/  ULDC UR4, c[0x0][0x580] ;  /* 0x0001600000047ab9 */ /* 0x000fe40000000800 */
[----:B------:R-:W-:-:S07]  /*0fb0*/  IMAD.U32 R22, RZ, RZ, UR4 ;  /* 0x00000004ff167e24 */ /* 0x000fce000f8e00ff */
.L_x_9:
[----:B------:R-:W-:Y:S02]  /*0fc0*/  ULDC.64 UR4, c[0x0][0x5a0] ;  /* 0x0001680000047ab9 */ /* 0x000fe40000000a00 */
[----:B------:R-:W-:-:S04]  /*0fd0*/  ISETP.NE.U32.AND P0, PT, RZ, UR4, PT ;  /* 0x00000004ff007c0c */ /* 0x000fc8000bf05070 */
[----:B------:R-:W-:-:S13]  /*0fe0*/  ISETP.NE.AND.EX P0, PT, RZ, UR5, PT, P0 ;  /* 0x00000005ff007c0c */ /* 0x000fda000bf05300 */
[----:B------:R-:W-:Y:S05]  /*0ff0*/  @!P0 BRA `(.L_x_11) ;  /* 0x00000000001c8947 */ /* 0x000fea0003800000 */
[----:B0-----:R-:W0:Y:S02]  /*1000*/  LDC.64 R4, c[0x0][0x5a0] ;  /* 0x00016800ff047b82 */ /* 0x001e240000000a00 */
[----:B0-----:R-:W2:Y:S02]  /*1010*/  LDG.E.64 R4, desc[UR36][R4.64] ;  /* 0x0000002404047981 */ /* 0x001ea4000c1e1b00 */
[----:B--2---:R-:W-:-:S04]  /*1020*/  ISETP.NE.U32.AND P0, PT, R4, RZ, PT ;  /* 0x000000ff0400720c */ /* 0x004fc80003f05070 */
[----:B------:R-:W-:-:S13]  /*1030*/  ISETP.NE.AND.EX P0, PT, R5, RZ, PT, P0 ;  /* 0x000000ff0500720c */ /* 0x000fda0003f05300 */
[----:B------:R-:W-:Y:S05]  /*1040*/  @!P0 BRA `(.L_x_11) ;  /* 0x0000000000088947 */ /* 0x000fea0003800000 */
[----:B-1----:R0:W5:Y:S01]  /*1050*/  LD.E R23, desc[UR36][R4.64] ;  /* 0x0000002404177980 */ /* 0x002162000c101900 */
[----:B------:R-:W-:Y:S05]  /*1060*/  BRA `(.L_x_12) ;  /* 0x0000000000247947 */ /* 0x000fea0003800000 */
.L_x_11:
[----:B------:R-:W-:Y:S02]  /*1070*/  ULDC.64 UR4, c[0x0][0x590] ;  /* 0x0001640000047ab9 */ /* 0x000fe40000000a00 */
[----:B------:R-:W-:-:S04]  /*1080*/  ISETP.NE.U32.AND P0, PT, RZ, UR4, PT ;  /* 0x00000004ff007c0c */ /* 0x000fc8000bf05070 */
[----:B------:R-:W-:-:S13]  /*1090*/  ISETP.NE.AND.EX P0, PT, RZ, UR5, PT, P0 ;  /* 0x00000005ff007c0c */ /* 0x000fda000bf05300 */
[----:B------:R-:W-:Y:S05]  /*10a0*/  @!P0 BRA `(.L_x_13) ;  /* 0x00000000000c8947 */ /* 0x000fea0003800000 */
[----:B0-----:R-:W1:Y:S02]  /*10b0*/  LDC.64 R4, c[0x0][0x590] ;  /* 0x00016400ff047b82 */ /* 0x001e640000000a00 */
[----:B-1----:R1:W5:Y:S01]  /*10c0*/  LDG.E R23, desc[UR36][R4.64] ;  /* 0x0000002404177981 */ /* 0x002362000c1e1900 */
[----:B------:R-:W-:Y:S05]  /*10d0*/  BRA `(.L_x_12) ;  /* 0x0000000000087947 */ /* 0x000fea0003800000 */
.L_x_13:
[----:B------:R-:W-:Y:S02]  /*10e0*/  ULDC UR4, c[0x0][0x584] ;  /* 0x0001610000047ab9 */ /* 0x000fe40000000800 */
[----:B-1----:R-:W-:-:S07]  /*10f0*/  IMAD.U32 R23, RZ, RZ, UR4 ;  /* 0x00000004ff177e24 */ /* 0x002fce000f8e00ff */
.L_x_12:
[----:B------:R-:W-:-:S13]  /*1100*/  LOP3.LUT P0, RZ, R0, 0xff, RZ, 0xc0, !PT ;  /* 0x000000ff00ff7812 */ /* 0x000fda000780c0ff */
[----:B------:R-:W-:Y:S05]  /*1110*/  @!P0 EXIT ;  /* 0x000000000000894d */ /* 0x000fea0003800000 */
[----:B------:R-:W-:Y:S01]  /*1120*/  ULDC UR4, c[0x0][0x28c] ;  /* 0x0000a30000047ab9 */ /* 0x000fe20000000800 */
[----:B------:R-:W-:Y:S01]  /*1130*/  UMOV UR38, URZ ;  /* 0x0000003f00267c82 */ /* 0x000fe20008000000 */
[----:B------:R-:W-:Y:S01]  /*1140*/  UIADD3 UR4, UR4, 0x1f, URZ ;  /* 0x0000001f04047890 */ /* 0x000fe2000fffe03f */
[----:B------:R-:W-:-:S03]  /*1150*/  UMOV UR39, URZ ;  /* 0x0000003f00277c82 */ /* 0x000fc60008000000 */
[----:B------:R-:W-:-:S04]  /*1160*/  USHF.R.S32.HI UR5, URZ, 0x1f, UR4 ;  /* 0x0000001f3f057899 */ /* 0x000fc80008011404 */
[----:B------:R-:W-:-:S04]  /*1170*/  ULEA.HI UR5, UR5, UR4, URZ, 0x5 ;  /* 0x0000000405057291 */ /* 0x000fc8000f8f283f */
[----:B------:R-:W-:-:S12]  /*1180*/  USHF.R.S32.HI UR40, URZ, 0x5, UR5 ;  /* 0x000000053f287899 */ /* 0x000fd80008011405 */
.L_x_163:
[----:B------:R-:W-:Y:S01]  /*1190*/  LOP3.LUT R0, R18, 0x80, RZ, 0xc0, !PT ;  /* 0x0000008012007812 */ /* 0x000fe200078ec0ff */
[----:B------:R-:W2:Y:S01]  /*11a0*/  S2UR UR7, SR_CgaCtaId ;  /* 0x00000000000779c3 */ /* 0x000ea20000008800 */
[----:B------:R-:W-:Y:S02]  /*11b0*/  UMOV UR6, 0x400 ;  /* 0x0000040000067882 */ /* 0x000fe40000000000 */
[----:B------:R-:W-:-:S06]  /*11c0*/  SHF.R.U32.HI R0, RZ, 0x7, R0 ;  /* 0x00000007ff007819 */ /* 0x000fcc0000011600 */
[----:B---3--:R-:W3:Y:S01]  /*11d0*/  SHFL.IDX PT, R0, R0, RZ, 0x1f ;  /* 0x00001fff00007589 */ /* 0x008ee200000e0000 */
[----:B--2---:R-:W-:Y:S01]  /*11e0*/  ULEA UR6, UR7, UR6, 0x18 ;  /* 0x0000000607067291 */ /* 0x004fe2000f8ec03f */
[----:B---3--:R-:W-:-:S13]  /*11f0*/  R2UR UR4, R0 ;  /* 0x00000000000472ca */ /* 0x008fda00000e0000 */
[----:B------:R-:W-:-:S04]  /*1200*/  ULEA.HI UR5, UR4, UR4, URZ, 0x1 ;  /* 0x0000000404057291 */ /* 0x000fc8000f8f083f */
[----:B------:R-:W-:-:S04]  /*1210*/  ULOP3.LUT UR5, UR5, 0x1ffffe, URZ, 0xc0, !UPT ;  /* 0x001ffffe05057892 */ /* 0x000fc8000f8ec03f */
[----:B------:R-:W-:-:S03]  /*1220*/  UIADD3 UR5, UR4, -UR5, URZ ;  /* 0x8000000504057290 */ /* 0x000fc6000fffe03f */
[----:B------:R-:W-:Y:S01]  /*1230*/  ULDC UR4, c[0x0][0x28c] ;  /* 0x0000a30000047ab9 */ /* 0x000fe20000000800 */
[----:B------:R-:W-:Y:S01]  /*1240*/  ULEA UR5, UR5, UR6, 0xb ;  /* 0x0000000605057291 */ /* 0x000fe2000f8e583f */
[----:B------:R-:W-:-:S03]  /*1250*/  ISETP.LT.AND P0, PT, RZ, UR4, PT ;  /* 0x00000004ff007c0c */ /* 0x000fc6000bf01270 */
[----:B------:R-:W-:-:S04]  /*1260*/  UIADD3 UR5, UR5, 0x280, URZ ;  /* 0x0000028005057890 */ /* 0x000fc8000fffe03f */
[----:B------:R-:W-:-:S04]  /*1270*/  USHF.R.U32.HI UR5, URZ, 0x4, UR5 ;  /* 0x000000043f057899 */ /* 0x000fc80008011605 */
[----:B------:R-:W-:-:S04]  /*1280*/  ULOP3.LUT UR5, UR5, 0x3fff, URZ, 0xc0, !UPT ;  /* 0x00003fff05057892 */ /* 0x000fc8000f8ec03f */
[----:B------:R-:W-:Y:S01]  /*1290*/  ULOP3.LUT UR41, UR5, 0x10000, URZ, 0xfc, !UPT ;  /* 0x0001000005297892 */ /* 0x000fe2000f8efc3f */
[----:B01--4-:R-:W-:Y:S11]  /*12a0*/  @P0 BRA `(.L_x_14) ;  /* 0x0000000000400947 */ /* 0x013ff60003800000 */
[----:B------:R-:W-:Y:S01]  /*12b0*/  MOV R0, 0x0 ;  /* 0x0000000000007802 */ /* 0x000fe20000000f00 */
[----:B------:R-:W-:Y:S01]  /*12c0*/  ULDC.64 UR4, c[0x4][0x68] ;  /* 0x01001a0000047ab9 */ /* 0x000fe20000000a00 */
[----:B------:R-:W-:Y:S01]  /*12d0*/  ULDC.64 UR6, c[0x4][0x8] ;  /* 0x0100020000067ab9 */ /* 0x000fe20000000a00 */
[----:B01----:R-:W-:Y:S01]  /*12e0*/  IMAD.U32 R4, RZ, RZ, UR4 ;  /* 0x00000004ff047e24 */ /* 0x003fe2000f8e00ff */
[----:B------:R0:W1:Y:S01]  /*12f0*/  LDC.64 R14, c[0x4][R0] ;  /* 0x01000000000e7b82 */ /* 0x0000620000000a00 */
[----:B------:R-:W-:Y:S01]  /*1300*/  IMAD.U32 R5, RZ, RZ, UR5 ;  /* 0x00000005ff057e24 */ /* 0x000fe2000f8e00ff */
[----:B------:R-:W-:Y:S01]  /*1310*/  ULDC.64 UR4, c[0x4][0x70] ;  /* 0x01001c0000047ab9 */ /* 0x000fe20000000a00 */
[----:B------:R-:W-:Y:S02]  /*1320*/  IMAD.U32 R10, RZ, RZ, UR6 ;  /* 0x00000006ff0a7e24 */ /* 0x000fe4000f8e00ff */
[----:B------:R-:W-:Y:S02]  /*1330*/  IMAD.U32 R6, RZ, RZ, UR4 ;  /* 0x00000004ff067e24 */ /* 0x000fe4000f8e00ff */
[----:B------:R-:W-:-:S02]  /*1340*/  IMAD.U32 R7, RZ, RZ, UR5 ;  /* 0x00000005ff077e24 */ /* 0x000fc4000f8e00ff */
[----:B------:R-:W-:Y:S02]  /*1350*/  IMAD.U32 R11, RZ, RZ, UR7 ;  /* 0x00000007ff0b7e24 */ /* 0x000fe4000f8e00ff */
[----:B------:R-:W-:Y:S02]  /*1360*/  IMAD.MOV.U32 R8, RZ, RZ, 0x1e1 ;  /* 0x000001e1ff087424 */ /* 0x000fe400078e00ff */
[----:B------:R-:W-:Y:S02]  /*1370*/  IMAD.MOV.U32 R12, RZ, RZ, 0x1 ;  /* 0x00000001ff0c7424 */ /* 0x000fe400078e00ff */
[----:B0-----:R-:W-:-:S07]  /*1380*/  IMAD.MOV.U32 R13, RZ, RZ, RZ ;  /* 0x000000ffff0d7224 */ /* 0x001fce00078e00ff */
[----:B------:R-:W-:-:S07]  /*1390*/  LEPC R20, `(.L_x_14) ;  /* 0x000000001014794e */ /* 0x000fce0000000000 */
[----:B-1---5:R-:W-:Y:S05]  /*13a0*/  CALL.ABS.NOINC R14 ;  /* 0x000000000e007343 */ /* 0x022fea0003c00000 */
.L_x_14:
[----:B------:R-:W-:-:S04]  /*13b0*/  LOP3.LUT R0, R19, 0x1, RZ, 0xfc, !PT ;  /* 0x0000000113007812 */ /* 0x000fc800078efcff */
[----:B------:R-:W-:-:S13]  /*13c0*/  ISETP.NE.AND P0, PT, R0, 0x3, PT ;  /* 0x000000030000780c */ /* 0x000fda0003f05270 */
[----:B------:R-:W-:Y:S05]  /*13d0*/  @!P0 BRA `(.L_x_15) ;  /* 0x0000000000048947 */ /* 0x000fea0003800000 */
[----:B------:R-:W-:Y:S01]  /*13e0*/  BPT.TRAP 0x1 ;  /* 0x000000040000795c */ /* 0x000fe20000300000 */
.L_x_15:
[----:B------:R-:W2:Y:S01]  /*13f0*/  S2UR UR5, SR_CgaCtaId ;  /* 0x00000000000579c3 */ /* 0x000ea20000008800 */
[----:B------:R-:W-:Y:S01]  /*1400*/  UMOV UR4, 0x400 ;  /* 0x0000040000047882 */ /* 0x000fe20000000000 */
[----:B------:R-:W-:Y:S02]  /*1410*/  IMAD.U32 R0, RZ, RZ, UR38 ;  /* 0x00000026ff007e24 */ /* 0x000fe4000f8e00ff */
[----:B------:R-:W-:-:S03]  /*1420*/  IMAD.U32 R3, RZ, RZ, UR39 ;  /* 0x00000027ff037e24 */ /* 0x000fc6000f8e00ff */
[----:B------:R-:W-:Y:S01]  /*1430*/  SHF.L.U32 R0, R0, 0x1f, RZ ;  /* 0x0000001f00007819 */ /* 0x000fe200000006ff */
[----:B--2---:R-:W-:-:S06]  /*1440*/  ULEA UR4, UR5, UR4, 0x18 ;  /* 0x0000000405047291 */ /* 0x004fcc000f8ec03f */
[----:B------:R-:W-:-:S04]  /*1450*/  IMAD.U32 R6, RZ, RZ, UR4 ;  /* 0x00000004ff067e24 */ /* 0x000fc8000f8e00ff */
[----:B------:R-:W-:-:S04]  /*1460*/  IMAD R3, R3, 0x8, R6 ;  /* 0x0000000803037824 */ /* 0x000fc800078e0206 */
[----:B------:R2:W3:Y:S01]  /*1470*/  SYNCS.PHASECHK.TRANS64.TRYWAIT P1, [R3+URZ], R0 ;  /* 0x00000000030075a7 */ /* 0x0004e2000802017f */
[----:B------:R-:W-:Y:S05]  /*1480*/  @!P0 BRA `(.L_x_16) ;  /* 0x0000000000048947 */ /* 0x000fea0003800000 */
[----:B------:R-:W-:Y:S01]  /*1490*/  BPT.TRAP 0x1 ;  /* 0x000000040000795c */ /* 0x000fe20000300000 */
.L_x_16:
[----:B---3--:R-:W-:Y:S05]  /*14a0*/  @P1 BRA `(.L_x_17) ;  /* 0x0000000000081947 */ /* 0x008fea0003800000 */
[----:B------:R-:W3:Y:S02]  /*14b0*/  SYNCS.PHASECHK.TRANS64.TRYWAIT P1, [R3+URZ], R0 ;  /* 0x00000000030075a7 */ /* 0x000ee4000802017f */
[----:B---3--:R-:W-:Y:S05]  /*14c0*/  @!P1 BRA `(.L_x_18) ;  /* 0x0000006000ec9947 */ /* 0x008fea0003800000 */
.L_x_17:
[----:B------:R-:W-:-:S04]  /*14d0*/  UISETP.LT.AND UP0, UPT, UR40, 0x1, UPT ;  /* 0x000000012800788c */ /* 0x000fc8000bf01270 */
[----:B------:R-:W-:-:S06]  /*14e0*/  USEL UR4, UR40, 0x1, UP0 ;  /* 0x0000000128047887 */ /* 0x000fcc0008000000 */
[----:B--23--:R-:W-:Y:S01]  /*14f0*/  IMAD.U32 R0, RZ, RZ, UR4 ;  /* 0x00000004ff007e24 */ /* 0x00cfe2000f8e00ff */
[----:B------:R-:W-:Y:S05]  /*1500*/  WARPSYNC.ALL ;  /* 0x0000000000007948 */ /* 0x000fea0003800000 */
[----:B------:R-:W-:-:S04]  /*1510*/  IADD3 R0, -R0, UR40, RZ ;  /* 0x0000002800007c10 */ /* 0x000fc8000fffe1ff */
[----:B------:R-:W-:Y:S02]  /*1520*/  ISETP.GE.AND P1, PT, R0, 0x1, PT ;  /* 0x000000010000780c */ /* 0x000fe40003f26270 */
[----:B------:R-:W-:Y:S01]  /*1530*/  R2UR UR4, R6 ;  /* 0x00000000060472ca */ /* 0x000fe200000e0000 */
[----:B------:R-:W-:Y:S01]  /*1540*/  WARPGROUP.ARRIVE ;  /* 0x00000000000079c5 */ /* 0x000fe20000000000 */
[----:B------:R-:W-:Y:S01]  /*1550*/  UMOV UR5, 0xc0000010 ;  /* 0xc000001000057882 */ /* 0x000fe20000000000 */
[----:B------:R-:W-:-:S10]  /*1560*/  UMOV UR7, 0xc0000010 ;  /* 0xc000001000077882 */ /* 0x000fd40000000000 */
[----:B------:R-:W-:-:S04]  /*1570*/  UIADD3 UR4, UR4, 0x2c280, URZ ;  /* 0x0002c28004047890 */ /* 0x000fc8000fffe03f */
[----:B------:R-:W-:-:S04]  /*1580*/  USHF.R.U32.HI UR4, URZ, 0x4, UR4 ;  /* 0x000000043f047899 */ /* 0x000fc80008011604 */
[----:B------:R-:W-:-:S04]  /*1590*/  ULOP3.LUT UR4, UR4, 0x3fff, URZ, 0xc0, !UPT ;  /* 0x00003fff04047892 */ /* 0x000fc8000f8ec03f */
[----:B------:R-:W-:Y:S02]  /*15a0*/  ULOP3.LUT UR10, UR4, 0x10000, URZ, 0xfc, !UPT ;  /* 0x00010000040a7892 */ /* 0x000fe4000f8efc3f */
[----:B------:R-:W-:Y:S02]  /*15b0*/  ULEA UR4, UR39, UR41, 0x9 ;  /* 0x0000002927047291 */ /* 0x000fe4000f8e483f */
[----:B------:R-:W-:Y:S02]  /*15c0*/  ULEA UR6, UR39, UR10, 0x7 ;  /* 0x0000000a27067291 */ /* 0x000fe4000f8e383f */
[----:B------:R-:W-:-:S07]  /*15d0*/  UIADD3 UR8, UR4, 0x100, URZ ;  /* 0x0000010004087890 */ /* 0x000fce000fffe03f */
[----:B------:R-:W-:Y:S01]  /*15e0*/  IGMMA.64x64x32.S8.S8 R56, gdesc[UR4], RZ, !UPT, gsb0 ;  /* 0x01e00000043879f1 */ /* 0x000fe2000c0410ff */
[----:B------:R-:W-:Y:S01]  /*15f0*/  UMOV UR4, UR8 ;  /* 0x0000000800047c82 */ /* 0x000fe20008000000 */
[----:B------:R-:W-:Y:S01]  /*1600*/  UMOV UR5, 0xc0000010 ;  /* 0xc000001000057882 */ /* 0x000fe20000000000 */
[----:B------:R-:W-:Y:S02]  /*1610*/  WARPGROUP.DEPBAR.LE gsb0, 0x0 ;  /* 0x00008000000079c5 */ /* 0x000fe40000010000 */
[----:B------:R-:W-:-:S06]  /*1620*/  WARPGROUP.ARRIVE ;  /* 0x00000000000079c5 */ /* 0x000fcc0000000000 */
[----:B------:R-:W-:Y:S03]  /*1630*/  IGMMA.64x64x32.S8.S8 R24, gdesc[UR4], RZ, !UPT, gsb0 ;  /* 0x01e00000041879f1 */ /* 0x000fe6000c0410ff */
[----:B------:R-:W-:Y:S02]  /*1640*/  WARPGROUP.DEPBAR.LE gsb0, 0x0 ;  /* 0x00008000000079c5 */ /* 0x000fe40000010000 */
[----:B------:R-:W-:Y:S05]  /*1650*/  @!P1 BRA `(.L_x_19) ;  /* 0x0000000000dc9947 */ /* 0x000fea0003800000 */
[----:B------:R-:W-:Y:S02]  /*1660*/  UIADD3 UR4, UR39, 0x1, URZ ;  /* 0x0000000127047890 */ /* 0x000fe4000fffe03f */
[----:B------:R-:W-:Y:S02]  /*1670*/  IMAD.U32 R3, RZ, RZ, UR39 ;  /* 0x00000027ff037e24 */ /* 0x000fe4000f8e00ff */
[----:B------:R-:W-:-:S04]  /*1680*/  UISETP.NE.AND UP0, UPT, UR4, 0x16, UPT ;  /* 0x000000160400788c */ /* 0x000fc8000bf05270 */
[----:B------:R-:W-:Y:S02]  /*1690*/  USEL UR5, URZ, 0x1, UP0 ;  /* 0x000000013f057887 */ /* 0x000fe40008000000 */
[----:B------:R-:W-:Y:S02]  /*16a0*/  USEL UR8, UR4, URZ, UP0 ;  /* 0x0000003f04087287 */ /* 0x000fe40008000000 */
[----:B------:R-:W-:-:S06]  /*16b0*/  ULOP3.LUT UR5, UR38, UR5, URZ, 0x3c, !UPT ;  /* 0x0000000526057292 */ /* 0x000fcc000f8e3c3f */
[----:B------:R-:W-:-:S07]  /*16c0*/  IMAD.U32 R7, RZ, RZ, UR5 ;  /* 0x00000005ff077e24 */ /* 0x000fce000f8e00ff */
.L_x_26:
[----:B------:R-:W-:Y:S05]  /*16d0*/  @!P0 BRA `(.L_x_20) ;  /* 0x0000000000048947 */ /* 0x000fea0003800000 */
[----:B------:R-:W-:Y:S01]  /*16e0*/  BPT.TRAP 0x1 ;  /* 0x000000040000795c */ /* 0x000fe20000300000 */
.L_x_20:
[----:B------:R-:W2:Y:S01]  /*16f0*/  S2UR UR5, SR_CgaCtaId ;  /* 0x00000000000579c3 */ /* 0x000ea20000008800 */
[----:B------:R-:W-:Y:S01]  /*1700*/  UMOV UR4, 0x400 ;  /* 0x0000040000047882 */ /* 0x000fe20000000000 */
[----:B01----:R-:W-:Y:S01]  /*1710*/  IMAD.U32 R5, RZ, RZ, UR8 ;  /* 0x00000008ff057e24 */ /* 0x003fe2000f8e00ff */
[----:B------:R-:W-:Y:S01]  /*1720*/  SHF.L.U32 R4, R7, 0x1f, RZ ;  /* 0x0000001f07047819 */ /* 0x000fe200000006ff */
[----:B--2---:R-:W-:-:S06]  /*1730*/  ULEA UR4, UR5, UR4, 0x18 ;  /* 0x0000000405047291 */ /* 0x004fcc000f8ec03f */
[----:B------:R-:W-:-:S04]  /*1740*/  IMAD.U32 R6, RZ, RZ, UR4 ;  /* 0x00000004ff067e24 */ /* 0x000fc8000f8e00ff */
[----:B------:R-:W-:-:S04]  /*1750*/  IMAD R5, R5, 0x8, R6 ;  /* 0x0000000805057824 */ /* 0x000fc800078e0206 */
[----:B------:R0:W1:Y:S01]  /*1760*/  SYNCS.PHASECHK.TRANS64.TRYWAIT P1, [R5+URZ], R4 ;  /* 0x00000004050075a7 */ /* 0x000062000802017f */
[----:B------:R-:W-:Y:S05]  /*1770*/  @!P0 BRA `(.L_x_21) ;  /* 0x0000000000048947 */ /* 0x000fea0003800000 */
[----:B------:R-:W-:Y:S01]  /*1780*/  BPT.TRAP 0x1 ;  /* 0x000000040000795c */ /* 0x000fe20000300000 */
.L_x_21:
[----:B-1----:R-:W-:Y:S05]  /*1790*/  @P1 BRA `(.L_x_22) ;  /* 0x0000000000081947 */ /* 0x002fea0003800000 */
[----:B------:R-:W1:Y:S02]  /*17a0*/  SYNCS.PHASECHK.TRANS64.TRYWAIT P1, [R5+URZ], R4 ;  /* 0x00000004050075a7 */ /* 0x000e64000802017f */
[----:B-1----:R-:W-:Y:S05]  /*17b0*/  @!P1 BRA `(.L_x_23) ;  /* 0x0000006000449947 */ /* 0x002fea0003800000 */
.L_x_22:
[----:B------:R-:W-:Y:S01]  /*17c0*/  ULEA UR6, UR8, UR10, 0x7 ;  /* 0x0000000a08067291 */ /* 0x000fe2000f8e383f */
[----:B------:R-:W-:Y:S01]  /*17d0*/  WARPGROUP.ARRIVE ;  /* 0x00000000000079c5 */ /* 0x000fe20000000000 */
[----:B------:R-:W-:Y:S01]  /*17e0*/  ULEA UR4, UR8, UR41, 0x9 ;  /* 0x0000002908047291 */ /* 0x000fe2000f8e483f */
[----:B------:R-:W-:Y:S01]  /*17f0*/  UMOV UR7, 0xc0000010 ;  /* 0xc000001000077882 */ /* 0x000fe20000000000 */
[----:B------:R-:W-:Y:S02]  /*1800*/  UMOV UR5, 0xc0000010 ;  /* 0xc000001000057882 */ /* 0x000fe40000000000 */
[----:B------:R-:W-:-:S05]  /*1810*/  UIADD3 UR9, UR4, 0x100, URZ ;  /* 0x0000010004097890 */ /* 0x000fca000fffe03f */
[----:B------:R-:W-:Y:S01]  /*1820*/  IGMMA.64x64x32.S8.S8 R56, gdesc[UR4], R56, gsb0 ;  /* 0x01e00000043879f1 */ /* 0x000fe20008041038 */
[----:B------:R-:W-:Y:S01]  /*1830*/  UMOV UR5, 0xc0000010 ;  /* 0xc000001000057882 */ /* 0x000fe20000000000 */
[----:B------:R-:W-:Y:S01]  /*1840*/  UMOV UR4, UR9 ;  /* 0x0000000900047c82 */ /* 0x000fe20008000000 */
[----:B------:R-:W-:Y:S02]  /*1850*/  WARPGROUP.DEPBAR.LE gsb0, 0x0 ;  /* 0x00008000000079c5 */ /* 0x000fe40000010000 */
[----:B------:R-:W-:-:S06]  /*1860*/  WARPGROUP.ARRIVE ;  /* 0x00000000000079c5 */ /* 0x000fcc0000000000 */
[----:B------:R-:W-:Y:S03]  /*1870*/  IGMMA.64x64x32.S8.S8 R24, gdesc[UR4], R24, gsb0 ;  /* 0x01e00000041879f1 */ /* 0x000fe60008041018 */
[----:B------:R-:W-:Y:S02]  /*1880*/  WARPGROUP.DEPBAR.LE gsb0, 0x0 ;  /* 0x00008000000079c5 */ /* 0x000fe40000010000 */
[----:B------:R-:W-:Y:S05]  /*1890*/  @!P0 BRA `(.L_x_24) ;  /* 0x0000000000048947 */ /* 0x000fea0003800000 */
[----:B------:R-:W-:Y:S01]  /*18a0*/  BPT.TRAP 0x1 ;  /* 0x000000040000795c */ /* 0x000fe20000300000 */
.L_x_24:
[----:B01----:R-:W-:Y:S01]  /*18b0*/  IMAD R4, R3, 0x8, R6 ;  /* 0x0000000803047824 */ /* 0x003fe200078e0206 */
[----:B------:R-:W-:-:S03]  /*18c0*/  ISETP.GT.U32.AND P1, PT, R19, 0x1, PT ;  /* 0x000000011300780c */ /* 0x000fc60003f24070 */
[----:B------:R-:W-:-:S05]  /*18d0*/  VIADD R4, R4, 0xb0 ;  /* 0x000000b004047836 */ /* 0x000fca0000000000 */
[----:B------:R-:W-:-:S04]  /*18e0*/  PRMT R4, RZ, 0x654, R4 ;  /* 0x00000654ff047816 */ /* 0x000fc80000000004 */
[----:B------:R0:W-:Y:S01]  /*18f0*/  SYNCS.ARRIVE.TRANS64.RED.A1T0 RZ, [R4+URZ], RZ ;  /* 0x000000ff04ff79a7 */ /* 0x0001e2000810043f */
[----:B------:R-:W-:Y:S05]  /*1900*/  @P1 BRA `(.L_x_25) ;  /* 0x0000000000041947 */ /* 0x000fea0003800000 */
[----:B------:R-:W-:Y:S01]  /*1910*/  BPT.TRAP 0x1 ;  /* 0x000000040000795c */ /* 0x000fe20000300000 */
.L_x_25:
[----:B------:R-:W-:Y:S01]  /*1920*/  UIADD3 UR8, UR8, 0x1, URZ ;  /* 0x0000000108087890 */ /* 0x000fe2000fffe03f */
[C---:B------:R-:W-:Y:S01]  /*1930*/  ISETP.GT.AND P2, PT, R0.reuse, 0x1, PT ;  /* 0x000000010000780c */ /* 0x040fe20003f44270 */
[----:B------:R-:W-:Y:S02]  /*1940*/  VIADD R3, R3, 0x1 ;  /* 0x0000000103037836 */ /* 0x000fe40000000000 */
[----:B------:R-:W-:Y:S01]  /*1950*/  UISETP.NE.AND UP0, UPT, UR8, 0x16, UPT ;  /* 0x000000160800788c */ /* 0x000fe2000bf05270 */
[----:B------:R-:W-:Y:S02]  /*1960*/  VIADD R0, R0, 0xffffffff ;  /* 0xffffffff00007836 */ /* 0x000fe40000000000 */
[C---:B------:R-:W-:Y:S01]  /*1970*/  ISETP.NE.AND P1, PT, R3.reuse, 0x16, PT ;  /* 0x000000160300780c */ /* 0x040fe20003f25270 */
[----:B------:R-:W-:Y:S02]  /*1980*/  USEL UR4, URZ, 0x1, UP0 ;  /* 0x000000013f047887 */ /* 0x000fe40008000000 */
[----:B------:R-:W-:Y:S01]  /*1990*/  USEL UR8, UR8, URZ, UP0 ;  /* 0x0000003f08087287 */ /* 0x000fe20008000000 */
[----:B------:R-:W-:-:S03]  /*19a0*/  SEL R3, R3, RZ, P1 ;  /* 0x000000ff03037207 */ /* 0x000fc60000800000 */
[----:B------:R-:W-:Y:S01]  /*19b0*/  LOP3.LUT R7, R7, UR4, RZ, 0x3c, !PT ;  /* 0x0000000407077c12 */ /* 0x000fe2000f8e3cff */
[----:B------:R-:W-:Y:S07]  /*19c0*/  @P2 BRA `(.L_x_26) ;  /* 0xfffffffc00402947 */ /* 0x000fee000383ffff */
.L_x_19:
[----:B------:R-:W2:Y:S02]  /*19d0*/  LDC R0, c[0x0][0x28c] ;  /* 0x0000a300ff007b82 */ /* 0x000ea40000000800 */
[----:B--2---:R-:W-:-:S13]  /*19e0*/  ISETP.GE.AND P1, PT, R0, 0x1, PT ;  /* 0x000000010000780c */ /* 0x004fda0003f26270 */
[----:B------:R-:W-:Y:S05]  /*19f0*/  @!P1 BRA `(.L_x_27) ;  /* 0x0000000000409947 */ /* 0x000fea0003800000 */
[----:B------:R-:W-:Y:S05]  /*1a00*/  @!P0 BRA `(.L_x_28) ;  /* 0x0000000000048947 */ /* 0x000fea0003800000 */
[----:B------:R-:W-:Y:S01]  /*1a10*/  BPT.TRAP 0x1 ;  /* 0x000000040000795c */ /* 0x000fe20000300000 */
.L_x_28:
[----:B------:R-:W-:Y:S01]  /*1a20*/  UISETP.LT.AND UP0, UPT, UR40, 0x1, UPT ;  /* 0x000000012800788c */ /* 0x000fe2000bf01270 */
[----:B------:R-:W-:-:S03]  /*1a30*/  ISETP.GT.U32.AND P0, PT, R19, 0x1, PT ;  /* 0x000000011300780c */ /* 0x000fc60003f04070 */
[----:B------:R-:W-:-:S04]  /*1a40*/  USEL UR6, UR40, 0x1, UP0 ;  /* 0x0000000128067887 */ /* 0x000fc80008000000 */
[----:B------:R-:W-:-:S04]  /*1a50*/  UIADD3 UR6, UR39, UR40, -UR6 ;  /* 0x0000002827067290 */ /* 0x000fc8000fffe806 */
[----:B------:R-:W-:-:S04]  /*1a60*/  UIMAD.WIDE.U32 UR4, UR6, -0x45d1745d, URZ ;  /* 0xba2e8ba3060478a5 */ /* 0x000fc8000f8e003f */
[----:B------:R-:W-:-:S04]  /*1a70*/  USHF.R.U32.HI UR4, URZ, 0x4, UR5 ;  /* 0x000000043f047899 */ /* 0x000fc80008011605 */
[----:B------:R-:W-:-:S06]  /*1a80*/  UIMAD UR6, UR4, -0x16, UR6 ;  /* 0xffffffea040678a4 */ /* 0x000fcc000f8e0206 */
[----:B------:R-:W-:-:S04]  /*1a90*/  IMAD.U32 R3, RZ, RZ, UR6 ;  /* 0x00000006ff037e24 */ /* 0x000fc8000f8e00ff */
[----:B------:R-:W-:-:S04]  /*1aa0*/  IMAD R0, R3, 0x8, R6 ;  /* 0x0000000803007824 */ /* 0x000fc800078e0206 */
[----:B------:R-:W-:-:S05]  /*1ab0*/  VIADD R0, R0, 0xb0 ;  /* 0x000000b000007836 */ /* 0x000fca0000000000 */
[----:B------:R-:W-:-:S04]  /*1ac0*/  PRMT R0, RZ, 0x654, R0 ;  /* 0x00000654ff007816 */ /* 0x000fc80000000000 */
[----:B------:R2:W-:Y:S01]  /*1ad0*/  SYNCS.ARRIVE.TRANS64.RED.A1T0 RZ, [R0+URZ], RZ ;  /* 0x000000ff00ff79a7 */ /* 0x0005e2000810043f */
[----:B------:R-:W-:Y:S05]  /*1ae0*/  @P0 BRA `(.L_x_27) ;  /* 0x0000000000040947 */ /* 0x000fea0003800000 */
[----:B------:R-:W-:Y:S01]  /*1af0*/  BPT.TRAP 0x1 ;  /* 0x000000040000795c */ /* 0x000fe20000300000 */
.L_x_27:
[----:B------:R-:W3:Y:S01]  /*1b00*/  LDC R6, c[0x0][0x288] ;  /* 0x0000a200ff067b82 */ /* 0x000ee20000000800 */
[--C-:B--2---:R-:W-:Y:S01]  /*1b10*/  SHF.R.U32.HI R0, RZ, 0x2, R18.reuse ;  /* 0x00000002ff007819 */ /* 0x104fe20000011612 */
[----:B------:R-:W-:Y:S01]  /*1b20*/  IMAD.SHL.U32 R91, R91, 0x40, RZ ;  /* 0x000000405b5b7824 */ /* 0x000fe200078e00ff */
[----:B01----:R-:W-:Y:S01]  /*1b30*/  LOP3.LUT R4, R18, 0x60, RZ, 0xc0, !PT ;  /* 0x0000006012047812 */ /* 0x003fe200078ec0ff */
[----:B------:R-:W-:Y:S01]  /*1b40*/  UIADD3 UR39, UR40, UR39, URZ ;  /* 0x0000002728277290 */ /* 0x000fe2000fffe03f */
[----:B------:R-:W-:Y:S01]  /*1b50*/  SHF.R.U32.HI R5, RZ, 0x7, R18 ;  /* 0x00000007ff057819 */ /* 0x000fe20000011612 */
[----:B------:R-:W-:Y:S01]  /*1b60*/  IMAD.SHL.U32 R9, R90, 0x100, RZ ;  /* 0x000001005a097824 */ /* 0x000fe200078e00ff */
[----:B------:R-:W-:Y:S01]  /*1b70*/  LOP3.LUT R3, R0, 0x7, RZ, 0xc0, !PT ;  /* 0x0000000700037812 */ /* 0x000fe200078ec0ff */
[----:B------:R-:W-:Y:S01]  /*1b80*/  UISETP.GT.U32.AND UP0, UPT, UR39, 0x15, UPT ;  /* 0x000000152700788c */ /* 0x000fe2000bf04070 */
[----:B------:R-:W-:Y:S01]  /*1b90*/  SHF.R.U32.HI R8, RZ, 0x1, R4 ;  /* 0x00000001ff087819 */ /* 0x000fe20000011604 */
[C---:B------:R-:W-:Y:S01]  /*1ba0*/  IMAD.SHL.U32 R14, R18.reuse, 0x2, RZ ;  /* 0x00000002120e7824 */ /* 0x040fe200078e00ff */
[----:B------:R-:W-:Y:S01]  /*1bb0*/  LOP3.LUT R0, R5, 0x1, RZ, 0xc0, !PT ;  /* 0x0000000105007812 */ /* 0x000fe200078ec0ff */
[----:B------:R-:W-:Y:S01]  /*1bc0*/  ULDC UR7, c[0x0][0x284] ;  /* 0x0000a10000077ab9 */ /* 0x000fe20000000800 */
[----:B------:R-:W-:Y:S01]  /*1bd0*/  IADD3 R5, RZ, -R8, -R3 ;  /* 0x80000008ff057210 */ /* 0x000fe20007ffe803 */
[----:B------:R-:W-:Y:S01]  /*1be0*/  UISETP.LT.U32.AND UP0, UPT, UR40, 0x16, UP0 ;  /* 0x000000162800788c */ /* 0x000fe20008701070 */
[----:B------:R-:W-:Y:S01]  /*1bf0*/  LOP3.LUT R4, R18, 0x3, RZ, 0xc0, !PT ;  /* 0x0000000312047812 */ /* 0x000fe200078ec0ff */
[----:B------:R-:W-:Y:S01]  /*1c00*/  UISETP.GE.U32.AND UP1, UPT, UR40, 0x16, UPT ;  /* 0x000000162800788c */ /* 0x000fe2000bf26070 */
[----:B------:R-:W-:Y:S01]  /*1c10*/  SHF.R.S32.HI R94, RZ, 0x1f, R89 ;  /* 0x0000001fff5e7819 */ /* 0x000fe20000011459 */
[C---:B------:R-:W-:Y:S01]  /*1c20*/  IMAD.SHL.U32 R10, R0.reuse, 0x40, RZ ;  /* 0x00000040000a7824 */ /* 0x040fe200078e00ff */
[C---:B------:R-:W-:Y:S01]  /*1c30*/  LOP3.LUT R14, R91.reuse, 0x6, R14, 0xf8, !PT ;  /* 0x000000065b0e7812 */ /* 0x040fe200078ef80e */
[----:B------:R-:W-:Y:S01]  /*1c40*/  IMAD R100, R0, -0x40, R5 ;  /* 0xffffffc000647824 */ /* 0x000fe200078e0205 */
[----:B------:R-:W-:Y:S01]  /*1c50*/  ULDC.64 UR8, c[0x0][0x5d0] ;  /* 0x0001740000087ab9 */ /* 0x000fe20000000a00 */
[----:B------:R-:W-:Y:S01]  /*1c60*/  UIMAD.WIDE.U32 UR4, UR39, -0x45d1745d, URZ ;  /* 0xba2e8ba3270478a5 */ /* 0x000fe2000f8e003f */
[----:B------:R-:W-:Y:S01]  /*1c70*/  SHF.R.S32.HI R15, RZ, 0x1f, R14 ;  /* 0x0000001fff0f7819 */ /* 0x000fe2000001140e */
[----:B------:R-:W-:Y:S01]  /*1c80*/  USEL UR6, URZ, 0x1, !UP0 ;  /* 0x000000013f067887 */ /* 0x000fe2000c000000 */
[----:B---3--:R-:W-:Y:S01]  /*1c90*/  ISETP.GE.AND P0, PT, R91, R6, PT ;  /* 0x000000065b00720c */ /* 0x008fe20003f06270 */
[----:B------:R-:W-:Y:S01]  /*1ca0*/  IMAD R0, R4, -0x2, R6 ;  /* 0xfffffffe04007824 */ /* 0x000fe200078e0206 */
[----:B------:R-:W-:Y:S01]  /*1cb0*/  USHF.R.U32.HI UR4, URZ, 0x4, UR5 ;  /* 0x000000043f047899 */ /* 0x000fe20008011605 */
[----:B------:R-:W-:Y:S01]  /*1cc0*/  IMAD R6, R94, UR8, RZ ;  /* 0x000000085e067c24 */ /* 0x000fe2000f8e02ff */
[----:B------:R-:W-:Y:S01]  /*1cd0*/  ISETP.GE.OR P0, PT, R9, UR7, P0 ;  /* 0x0000000709007c0c */ /* 0x000fe20008706670 */
[----:B------:R-:W-:Y:S01]  /*1ce0*/  IMAD.WIDE R4, R90, 0x100, RZ ;  /* 0x000001005a047825 */ /* 0x000fe200078e02ff */
[----:B------:R-:W-:Y:S01]  /*1cf0*/  ULOP3.LUT UR38, UR38, UR6, URZ, 0x3c, !UPT ;  /* 0x0000000626267292 */ /* 0x000fe2000f8e3c3f */
[----:B------:R-:W-:Y:S01]  /*1d00*/  LOP3.LUT R3, R10, 0x40, R3, 0xe2, !PT ;  /* 0x000000400a037812 */ /* 0x000fe200078ee203 */
[----:B------:R-:W-:Y:S01]  /*1d10*/  UIMAD UR39, UR4, -0x16, UR39 ;  /* 0xffffffea042778a4 */ /* 0x000fe2000f8e0227 */
[C---:B------:R-:W-:Y:S01]  /*1d20*/  IMAD R11, R89.reuse, UR9, R6 ;  /* 0x00000009590b7c24 */ /* 0x040fe2000f8e0206 */
[----:B------:R-:W-:Y:S01]  /*1d30*/  @UP1 ULOP3.LUT UR38, UR38, 0x1, UR4, 0x78, !UPT ;  /* 0x0000000126261892 */ /* 0x000fe2000f8e7804 */
[----:B------:R-:W-:Y:S01]  /*1d40*/  IMAD.WIDE.U32 R6, R89, UR8, R14 ;  /* 0x0000000859067c25 */ /* 0x000fe2000f8e000e */
[----:B------:R-:W-:-:S02]  /*1d50*/  IADD3 R100, -R9, UR7, R100 ;  /* 0x0000000709647c10 */ /* 0x000fc4000fffe164 */
[----:B------:R-:W-:Y:S01]  /*1d60*/  LOP3.LUT R103, R4, R3, R8, 0xfe, !PT ;  /* 0x0000000304677212 */ /* 0x000fe200078efe08 */
[----:B------:R-:W-:Y:S02]  /*1d70*/  IMAD.IADD R3, R0, 0x1, -R91 ;  /* 0x0000000100037824 */ /* 0x000fe400078e0a5b */
[----:B------:R-:W-:Y:S02]  /*1d80*/  IMAD.IADD R7, R7, 0x1, R11 ;  /* 0x0000000107077824 */ /* 0x000fe400078e020b */
[----:B------:R-:W-:Y:S01]  /*1d90*/  IMAD.MOV.U32 R0, RZ, RZ, -0x1 ;  /* 0xffffffffff007424 */ /* 0x000fe200078e00ff */
[----:B------:R-:W-:Y:S06]  /*1da0*/  @P0 BRA `(.L_x_29) ;  /* 0x0000003000f40947 */ /* 0x000fec0003800000 */
[----:B------:R-:W0:Y:S01]  /*1db0*/  LDC.64 R20, c[0x0][0x5c8] ;  /* 0x00017200ff147b82 */ /* 0x000e220000000a00 */
[----:B------:R-:W-:Y:S01]  /*1dc0*/  ULDC.64 UR4, c[0x0][0x5c0] ;  /* 0x0001700000047ab9 */ /* 0x000fe20000000a00 */
[----:B------:R-:W-:Y:S01]  /*1dd0*/  BSSY B0, `(.L_x_29) ;  /* 0x000033a000007945 */ /* 0x000fe20003800000 */
[-C--:B0-----:R-:W-:Y:S01]  /*1de0*/  IMAD R8, R5, R20.reuse, RZ ;  /* 0x0000001405087224 */ /* 0x081fe200078e02ff */
[----:B------:R-:W-:Y:S01]  /*1df0*/  SHF.L.U64.HI R13, R20, 0x7, R21 ;  /* 0x00000007140d7819 */ /* 0x000fe20000010215 */
[----:B------:R-:W-:-:S04]  /*1e00*/  IMAD.WIDE.U32 R6, R103, R20, R6 ;  /* 0x0000001467067225 */ /* 0x000fc800078e0006 */
[----:B------:R-:W-:Y:S01]  /*1e10*/  IMAD R9, R103, R21, R8 ;  /* 0x0000001567097224 */ /* 0x000fe200078e0208 */
[----:B------:R-:W-:Y:S01]  /*1e20*/  IADD3 R92, P0, R6, UR4, RZ ;  /* 0x00000004065c7c10 */ /* 0x000fe2000ff1e0ff */
[C---:B------:R-:W-:Y:S02]  /*1e30*/  IMAD.SHL.U32 R11, R20.reuse, 0x80, RZ ;  /* 0x00000080140b7824 */ /* 0x040fe400078e00ff */
[----:B------:R-:W-:Y:S01]  /*1e40*/  IMAD.IADD R9, R7, 0x1, R9 ;  /* 0x0000000107097824 */ /* 0x000fe200078e0209 */
[-C--:B------:R-:W-:Y:S02]  /*1e50*/  LEA R6, P1, R20, R92.reuse, 0x3 ;  /* 0x0000005c14067211 */ /* 0x080fe400078218ff */
[----:B------:R-:W-:Y:S02]  /*1e60*/  IADD3 R8, P2, R11, R92, RZ ;  /* 0x0000005c0b087210 */ /* 0x000fe40007f5e0ff */
[----:B------:R-:W-:Y:S02]  /*1e70*/  IADD3.X R93, R9, UR5, RZ, P0, !PT ;  /* 0x00000005095d7c10 */ /* 0x000fe400087fe4ff */
[----:B-----5:R-:W-:-:S02]  /*1e80*/  ISETP.NE.AND P0, PT, R23, RZ, PT ;  /* 0x000000ff1700720c */ /* 0x020fc40003f05270 */
[----:B------:R-:W-:Y:S01]  /*1e90*/  LEA.HI.X R7, R20, R93, R21, 0x3, P1 ;  /* 0x0000005d14077211 */ /* 0x000fe200008f1c15 */
[----:B------:R-:W-:Y:S01]  /*1ea0*/  IMAD.X R9, R13, 0x1, R93, P2 ;  /* 0x000000010d097824 */ /* 0x000fe200010e065d */
[----:B------:R-:W-:-:S05]  /*1eb0*/  IADD3 R10, P1, R11, R6, RZ ;  /* 0x000000060b0a7210 */ /* 0x000fca0007f3e0ff */
[----:B------:R-:W-:-:S04]  /*1ec0*/  IMAD.X R11, R13, 0x1, R7, P1 ;  /* 0x000000010d0b7824 */ /* 0x000fc800008e0607 */
[----:B------:R-:W-:Y:S05]  /*1ed0*/  @!P0 BRA `(.L_x_30) ;  /* 0x0000002400948947 */ /* 0x000fea0003800000 */
[----:B------:R-:W0:Y:S01]  /*1ee0*/  LDC.64 R90, c[0x0][0x5b0] ;  /* 0x00016c00ff5a7b82 */ /* 0x000e220000000a00 */
[----:B------:R-:W-:Y:S01]  /*1ef0*/  ULDC.64 UR4, c[0x0][0x5b8] ;  /* 0x00016e0000047ab9 */ /* 0x000fe20000000a00 */
[----:B------:R-:W-:Y:S01]  /*1f00*/  ISETP.GE.AND P0, PT, R100, 0x1, PT ;  /* 0x000000016400780c */ /* 0x000fe20003f06270 */
[----:B------:R-:W-:Y:S01]  /*1f10*/  IMAD R20, R94, UR4, RZ ;  /* 0x000000045e147c24 */ /* 0x000fe2000f8e02ff */
[----:B------:R-:W-:Y:S01]  /*1f20*/  BSSY B1, `(.L_x_31) ;  /* 0x0000010000017945 */ /* 0x000fe20003800000 */
[----:B------:R-:W-:Y:S01]  /*1f30*/  IMAD.WIDE.U32 R14, R89, UR4, R14 ;  /* 0x00000004590e7c25 */ /* 0x000fe2000f8e000e */
[----:B------:R-:W-:Y:S02]  /*1f40*/  ISETP.LT.OR P3, PT, R3, 0x1, !P0 ;  /* 0x000000010300780c */ /* 0x000fe40004761670 */
[----:B------:R-:W1:Y:S01]  /*1f50*/  LDC.64 R12, c[0x0][0x5a8] ;  /* 0x00016a00ff0c7b82 */ /* 0x000e620000000a00 */
[----:B------:R-:W-:Y:S02]  /*1f60*/  IMAD R21, R89, UR5, R20 ;  /* 0x0000000559157c24 */ /* 0x000fe4000f8e0214 */
[----:B------:R-:W-:-:S02]  /*1f70*/  IMAD.MOV.U32 R20, RZ, RZ, R14 ;  /* 0x000000ffff147224 */ /* 0x000fc400078e000e */
[----:B------:R-:W-:Y:S02]  /*1f80*/  IMAD.IADD R21, R15, 0x1, R21 ;  /* 0x000000010f157824 */ /* 0x000fe400078e0215 */
[-C--:B0-----:R-:W-:Y:S01]  /*1f90*/  IMAD R96, R5, R90.reuse, RZ ;  /* 0x0000005a05607224 */ /* 0x081fe200078e02ff */
[----:B------:R-:W-:Y:S01]  /*1fa0*/  SHF.L.U64.HI R97, R90, 0x3, R91 ;  /* 0x000000035a617819 */ /* 0x000fe2000001025b */
[----:B------:R-:W-:-:S04]  /*1fb0*/  IMAD.WIDE.U32 R94, R103, R90, R20 ;  /* 0x0000005a675e7225 */ /* 0x000fc800078e0014 */
[----:B------:R-:W-:Y:S01]  /*1fc0*/  IMAD R101, R103, R91, R96 ;  /* 0x0000005b67657224 */ /* 0x000fe200078e0260 */
[----:B-1----:R-:W-:Y:S01]  /*1fd0*/  IADD3 R94, P1, R94, R12, RZ ;  /* 0x0000000c5e5e7210 */ /* 0x002fe20007f3e0ff */
[----:B------:R-:W-:-:S03]  /*1fe0*/  IMAD.SHL.U32 R96, R90, 0x8, RZ ;  /* 0x000000085a607824 */ /* 0x000fc600078e00ff */
[----:B------:R-:W-:Y:S01]  /*1ff0*/  IADD3.X R95, R13, R95, R101, P1, !PT ;  /* 0x0000005f0d5f7210 */ /* 0x000fe20000ffe465 */
[----:B------:R-:W-:Y:S08]  /*2000*/  @P3 BRA `(.L_x_32) ;  /* 0x0000000000043947 */ /* 0x000ff00003800000 */
[----:B------:R0:W5:Y:S02]  /*2010*/  LDG.E.U8 R88, desc[UR36][R94.64] ;  /* 0x000000245e587981 */ /* 0x000164000c1e1100 */
.L_x_32:
[----:B------:R-:W-:Y:S05]  /*2020*/  BSYNC B1 ;  /* 0x0000000000017941 */ /* 0x000fea0003800000 */
.L_x_31:
[----:B-----5:R-:W-:Y:S01]  /*2030*/  LOP3.LUT R89, R88, 0xffff, RZ, 0xc0, !PT ;  /* 0x0000ffff58597812 */ /* 0x020fe200078ec0ff */
[----:B------:R-:W-:Y:S01]  /*2040*/  IMAD.WIDE.U32 R98, R103, R90, R96 ;  /* 0x0000005a67627225 */ /* 0x000fe200078e0060 */
[----:B------:R-:W-:Y:S01]  /*2050*/  ISETP.LT.OR P4, PT, R3, 0x2, !P0 ;  /* 0x000000020300780c */ /* 0x000fe20004781670 */
[----:B------:R-:W-:Y:S01]  /*2060*/  BSSY B1, `(.L_x_33) ;  /* 0x000000e000017945 */ /* 0x000fe20003800000 */
[----:B------:R-:W-:Y:S01]  /*2070*/  PRMT R102, R89, 0x8880, RZ ;  /* 0x0000888059667816 */ /* 0x000fe200000000ff */
[----:B------:R-:W-:Y:S01]  /*2080*/  IMAD.IADD R99, R101, 0x1, R99 ;  /* 0x0000000165637824 */ /* 0x000fe200078e0263 */
[----:B------:R-:W-:Y:S02]  /*2090*/  IADD3 R98, P2, P5, R14, R12, R98 ;  /* 0x0000000c0e627210 */ /* 0x000fe40007d5e062 */
[----:B------:R-:W-:Y:S01]  /*20a0*/  ISETP.GE.AND P1, PT, R100, 0x9, PT ;  /* 0x000000096400780c */ /* 0x000fe20003f26270 */
[----:B------:R-:W-:Y:S01]  /*20b0*/  IMAD R89, R102, R23, RZ ;  /* 0x0000001766597224 */ /* 0x000fe200078e02ff */
[----:B------:R-:W-:-:S02]  /*20c0*/  IADD3.X R99, R21, R13, R99, P2, P5 ;  /* 0x0000000d15637210 */ /* 0x000fc400017ea463 */
[----:B------:R-:W-:Y:S01]  /*20d0*/  ISETP.LT.OR P2, PT, R3, 0x1, !P1 ;  /* 0x000000010300780c */ /* 0x000fe20004f41670 */
[----:B------:R-:W-:-:S05]  /*20e0*/  @!P3 IMAD R101, R56, R22, R89 ;  /* 0x000000163865b224 */ /* 0x000fca00078e0259 */
[----:B------:R1:W-:Y:S01]  /*20f0*/  @!P3 STG.E.U8 desc[UR36][R92.64], R101 ;  /* 0x000000655c00b986 */ /* 0x0003e2000c101124 */
[----:B------:R-:W-:Y:S06]  /*2100*/  @P4 BRA `(.L_x_34) ;  /* 0x00000000000c4947 */ /* 0x000fec0003800000 */
[----:B------:R-:W2:Y:S02]  /*2110*/  LDG.E.U8 R88, desc[UR36][R94.64+0x1] ;  /* 0x000001245e587981 */ /* 0x000ea4000c1e1100 */
[----:B--2---:R-:W-:-:S05]  /*2120*/  PRMT R56, R88, 0x8880, RZ ;  /* 0x0000888058387816 */ /* 0x004fca00000000ff */
[----:B------:R-:W-:-:S07]  /*2130*/  IMAD R89, R56, R23, RZ ;  /* 0x0000001738597224 */ /* 0x000fce00078e02ff */
.L_x_34:
[----:B------:R-:W-:Y:S05]  /*2140*/  BSYNC B1 ;  /* 0x0000000000017941 */ /* 0x000fea0003800000 */
.L_x_33:
[----:B------:R-:W-:Y:S01]  /*2150*/  @!P4 IMAD R57, R57, R22, R89 ;  /* 0x000000163939c224 */ /* 0x000fe200078e0259 */
[----:B------:R-:W-:Y:S04]  /*2160*/  BSSY B1, `(.L_x_35) ;  /* 0x0000006000017945 */ /* 0x000fe80003800000 */
[----:B------:R2:W-:Y:S01]  /*2170*/  @!P4 STG.E.U8 desc[UR36][R92.64+0x1], R57 ;  /* 0x000001395c00c986 */ /* 0x0005e2000c101124 */
[----:B------:R-:W-:Y:S05]  /*2180*/  @P2 BRA `(.L_x_36) ;  /* 0x00000000000c2947 */ /* 0x000fea0003800000 */
[----:B------:R-:W3:Y:S02]  /*2190*/  LDG.E.U8 R88, desc[UR36][R98.64] ;  /* 0x0000002462587981 */ /* 0x000ee4000c1e1100 */
[----:B---3--:R-:W-:-:S05]  /*21a0*/  PRMT R56, R88, 0x8880, RZ ;  /* 0x0000888058387816 */ /* 0x008fca00000000ff */
[----:B------:R-:W-:-:S07]  /*21b0*/  IMAD R89, R56, R23, RZ ;  /* 0x0000001738597224 */ /* 0x000fce00078e02ff */
.L_x_36:
[----:B------:R-:W-:Y:S05]  /*21c0*/  BSYNC B1 ;  /* 0x0000000000017941 */ /* 0x000fea0003800000 */
.L_x_35:
[C---:B------:R-:W-:Y:S01]  /*21d0*/  ISETP.LT.OR P4, PT, R3.reuse, 0x2, !P1 ;  /* 0x000000020300780c */ /* 0x040fe20004f81670 */
[----:B--2---:R-:W-:Y:S01]  /*21e0*/  @!P2 IMAD R57, R58, R22, R89 ;  /* 0x000000163a39a224 */ /* 0x004fe200078e0259 */
[----:B------:R-:W-:Y:S01]  /*21f0*/  BSSY B1, `(.L_x_37) ;  /* 0x0000009000017945 */ /* 0x000fe20003800000 */
[C---:B------:R-:W-:Y:S02]  /*2200*/  ISETP.LT.OR P3, PT, R3.reuse, 0x9, !P0 ;  /* 0x000000090300780c */ /* 0x040fe40004761670 */
[C---:B------:R-:W-:Y:S01]  /*2210*/  ISETP.LT.OR P5, PT, R3.reuse, 0xa, !P0 ;  /* 0x0000000a0300780c */ /* 0x040fe200047a1670 */
[----:B------:R2:W-:Y:S01]  /*2220*/  @!P2 STG.E.U8 desc[UR36][R6.64], R57 ;  /* 0x000000390600a986 */ /* 0x0005e2000c101124 */
[----:B------:R-:W-:-:S06]  /*2230*/  ISETP.LT.OR P2, PT, R3, 0x9, !P1 ;  /* 0x000000090300780c */ /* 0x000fcc0004f41670 */
[----:B------:R-:W-:Y:S07]  /*2240*/  @P4 BRA `(.L_x_38) ;  /* 0x00000000000c4947 */ /* 0x000fee0003800000 */
[----:B------:R-:W3:Y:S02]  /*2250*/  LDG.E.U8 R88, desc[UR36][R98.64+0x1] ;  /* 0x0000012462587981 */ /* 0x000ee4000c1e1100 */
[----:B---3--:R-:W-:-:S05]  /*2260*/  PRMT R56, R88, 0x8880, RZ ;  /* 0x0000888058387816 */ /* 0x008fca00000000ff */
[----:B------:R-:W-:-:S07]  /*2270*/  IMAD R89, R56, R23, RZ ;  /* 0x0000001738597224 */ /* 0x000fce00078e02ff */
.L_x_38:
[----:B------:R-:W-:Y:S05]  /*2280*/  BSYNC B1 ;  /* 0x0000000000017941 */ /* 0x000fea0003800000 */
.L_x_37:
[----:B------:R-:W-:Y:S01]  /*2290*/  @!P4 IMAD R59, R59, R22, R89 ;  /* 0x000000163b3bc224 */ /* 0x000fe200078e0259 */
[----:B------:R-:W-:Y:S04]  /*22a0*/  BSSY B1, `(.L_x_39) ;  /* 0x0000006000017945 */ /* 0x000fe80003800000 */
[----:B------:R3:W-:Y:S01]  /*22b0*/  @!P4 STG.E.U8 desc[UR36][R6.64+0x1], R59 ;  /* 0x0000013b0600c986 */ /* 0x0007e2000c101124 */
[----:B------:R-:W-:Y:S05]  /*22c0*/  @P3 BRA `(.L_x_40) ;  /* 0x00000000000c3947 */ /* 0x000fea0003800000 */
[----:B------:R-:W4:Y:S02]  /*22d0*/  LDG.E.U8 R88, desc[UR36][R94.64+0x8] ;  /* 0x000008245e587981 */ /* 0x000f24000c1e1100 */
[----:B----4-:R-:W-:-:S05]  /*22e0*/  PRMT R56, R88, 0x8880, RZ ;  /* 0x0000888058387816 */ /* 0x010fca00000000ff */
[----:B------:R-:W-:-:S07]  /*22f0*/  IMAD R89, R56, R23, RZ ;  /* 0x0000001738597224 */ /* 0x000fce00078e02ff */
.L_x_40:
[----:B------:R-:W-:Y:S05]  /*2300*/  BSYNC B1 ;  /* 0x0000000000017941 */ /* 0x000fea0003800000 */
.L_x_39:
[----:B--2---:R-:W-:Y:S01]  /*2310*/  @!P3 IMAD R57, R60, R22, R89 ;  /* 0x000000163c39b224 */ /* 0x004fe200078e0259 */
[----:B------:R-:W-:Y:S04]  /*2320*/  BSSY B1, `(.L_x_41) ;  /* 0x0000006000017945 */ /* 0x000fe80003800000 */
[----:B------:R2:W-:Y:S01]  /*2330*/  @!P3 STG.E.U8 desc[UR36][R92.64+0x8], R57 ;  /* 0x000008395c00b986 */ /* 0x0005e2000c101124 */
[----:B------:R-:W-:Y:S05]  /*2340*/  @P5 BRA `(.L_x_42) ;  /* 0x00000000000c5947 */ /* 0x000fea0003800000 */
[----:B------:R-:W4:Y:S02]  /*2350*/  LDG.E.U8 R88, desc[UR36][R94.64+0x9] ;  /* 0x000009245e587981 */ /* 0x000f24000c1e1100 */
[----:B----4-:R-:W-:-:S05]  /*2360*/  PRMT R56, R88, 0x8880, RZ ;  /* 0x0000888058387816 */ /* 0x010fca00000000ff */
[----:B------:R-:W-:-:S07]  /*2370*/  IMAD R89, R56, R23, RZ ;  /* 0x0000001738597224 */ /* 0x000fce00078e02ff */
.L_x_42:
[----:B------:R-:W-:Y:S05]  /*2380*/  BSYNC B1 ;  /* 0x0000000000017941 */ /* 0x000fea0003800000 */
.L_x_41:
[----:B------:R-:W-:Y:S01]  /*2390*/  @!P5 IMAD R61, R61, R22, R89 ;  /* 0x000000163d3dd224 */ /* 0x000fe200078e0259 */
[----:B------:R-:W-:Y:S04]  /*23a0*/  BSSY B1, `(.L_x_43) ;  /* 0x0000006000017945 */ /* 0x000fe80003800000 */
[----:B------:R4:W-:Y:S01]  /*23b0*/  @!P5 STG.E.U8 desc[UR36][R92.64+0x9], R61 ;  /* 0x0000093d5c00d986 */ /* 0x0009e2000c101124 */
[----:B------:R-:W-:Y:S05]  /*23c0*/  @P2 BRA `(.L_x_44) ;  /* 0x00000000000c2947 */ /* 0x000fea0003800000 */
[----:B------:R-:W5:Y:S02]  /*23d0*/  LDG.E.U8 R88, desc[UR36][R98.64+0x8] ;  /* 0x0000082462587981 */ /* 0x000f64000c1e1100 */
[----:B-----5:R-:W-:-:S05]  /*23e0*/  PRMT R56, R88, 0x8880, RZ ;  /* 0x0000888058387816 */ /* 0x020fca00000000ff */
[----:B------:R-:W-:-:S07]  /*23f0*/  IMAD R89, R56, R23, RZ ;  /* 0x0000001738597224 */ /* 0x000fce00078e02ff */
.L_x_44:
[----:B------:R-:W-:Y:S05]  /*2400*/  BSYNC B1 ;  /* 0x0000000000017941 */ /* 0x000fea0003800000 */
.L_x_43:
        /* <DEDUP_REMOVED lines=8> */
[----:B------:R-:W5:Y:S02]  /*2490*/  LDG.E.U8 R88, desc[UR36][R98.64+0x9] ;  /* 0x0000092462587981 */ /* 0x000f64000c1e1100 */
[----:B-----5:R-:W-:-:S05]  /*24a0*/  PRMT R56, R88, 0x8880, RZ ;  /* 0x0000888058387816 */ /* 0x020fca00000000ff */
[----:B------:R-:W-:-:S07]  /*24b0*/  IMAD R89, R56, R23, RZ ;  /* 0x0000001738597224 */ /* 0x000fce00078e02ff */
.L_x_46:
[----:B------:R-:W-:Y:S05]  /*24c0*/  BSYNC B1 ;  /* 0x0000000000017941 */ /* 0x000fea0003800000 */
.L_x_45:
[----:B------:R-:W-:Y:S01]  /*24d0*/  @!P4 IMAD R63, R63, R22, R89 ;  /* 0x000000163f3fc224 */ /* 0x000fe200078e0259 */
[----:B------:R-:W-:Y:S04]  /*24e0*/  BSSY B1, `(.L_x_47) ;  /* 0x0000006000017945 */ /* 0x000fe80003800000 */
[----:B------:R0:W-:Y:S01]  /*24f0*/  @!P4 STG.E.U8 desc[UR36][R6.64+0x9], R63 ;  /* 0x0000093f0600c986 */ /* 0x0001e2000c101124 */
[----:B------:R-:W-:Y:S05]  /*2500*/  @P3 BRA `(.L_x_48) ;  /* 0x00000000000c3947 */ /* 0x000fea0003800000 */
[----:B------:R-:W5:Y:S02]  /*2510*/  LDG.E.U8 R88, desc[UR36][R94.64+0x10] ;  /* 0x000010245e587981 */ /* 0x000f64000c1e1100 */
[----:B-----5:R-:W-:-:S05]  /*2520*/  PRMT R56, R88, 0x8880, RZ ;  /* 0x0000888058387816 */ /* 0x020fca00000000ff */
[----:B------:R-:W-:-:S07]  /*2530*/  IMAD R89, R56, R23, RZ ;  /* 0x0000001738597224 */ /* 0x000fce00078e02ff */
.L_x_48:
[----:B------:R-:W-:Y:S05]  /*2540*/  BSYNC B1 ;  /* 0x0000000000017941 */ /* 0x000fea0003800000 */
.L_x_47:
[----:B--2---:R-:W-:Y:S01]  /*2550*/  @!P3 IMAD R57, R64, R22, R89 ;  /* 0x000000164039b224 */ /* 0x004fe200078e0259 */
[----:B------:R-:W-:Y:S04]  /*2560*/  BSSY B1, `(.L_x_49) ;  /* 0x0000006000017945 */ /* 0x000fe80003800000 */
[----:B------:R2:W-:Y:S01]  /*2570*/  @!P3 STG.E.U8 desc[UR36][R92.64+0x10], R57 ;  /* 0x000010395c00b986 */ /* 0x0005e2000c101124 */
[----:B------:R-:W-:Y:S05]  /*2580*/  @P5 BRA `(.L_x_50) ;  /* 0x00000000000c5947 */ /* 0x000fea0003800000 */
[----:B------:R-:W5:Y:S02]  /*2590*/  LDG.E.U8 R88, desc[UR36][R94.64+0x11] ;  /* 0x000011245e587981 */ /* 0x000f64000c1e1100 */
[----:B-----5:R-:W-:-:S05]  /*25a0*/  PRMT R56, R88, 0x8880, RZ ;  /* 0x0000888058387816 */ /* 0x020fca00000000ff */
[----:B------:R-:W-:-:S07]  /*25b0*/  IMAD R89, R56, R23, RZ ;  /* 0x0000001738597224 */ /* 0x000fce00078e02ff */
.L_x_50:
[----:B------:R-:W-:Y:S05]  /*25c0*/  BSYNC B1 ;  /* 0x0000000000017941 */ /* 0x000fea0003800000 */
.L_x_49:
[----:B------:R-:W-:Y:S01]  /*25d0*/  @!P5 IMAD R65, R65, R22, R89 ;  /* 0x000000164141d224 */ /* 0x000fe200078e0259 */
[----:B------:R-:W-:Y:S04]  /*25e0*/  BSSY B1, `(.L_x_51) ;  /* 0x0000006000017945 */ /* 0x000fe80003800000 */
[----:B------:R0:W-:Y:S01]  /*25f0*/  @!P5 STG.E.U8 desc[UR36][R92.64+0x11], R65 ;  /* 0x000011415c00d986 */ /* 0x0001e2000c101124 */
[----:B------:R-:W-:Y:S05]  /*2600*/  @P2 BRA `(.L_x_52) ;  /* 0x00000000000c2947 */ /* 0x000fea0003800000 */
[----:B------:R-:W5:Y:S02]  /*2610*/  LDG.E.U8 R88, desc[UR36][R98.64+0x10] ;  /* 0x0000102462587981 */ /* 0x000f64000c1e1100 */
[----:B-----5:R-:W-:-:S05]  /*2620*/  PRMT R56, R88, 0x8880, RZ ;  /* 0x0000888058387816 */ /* 0x020fca00000000ff */
[----:B------:R-:W-:-:S07]  /*2630*/  IMAD R89, R56, R23, RZ ;  /* 0x0000001738597224 */ /* 0x000fce00078e02ff */
.L_x_52:
[----:B------:R-:W-:Y:S05]  /*2640*/  BSYNC B1 ;  /* 0x0000000000017941 */ /* 0x000fea0003800000 */
.L_x_51:
        /* <DEDUP_REMOVED lines=11> */
.L_x_54:
[----:B------:R-:W-:Y:S05]  /*2700*/  BSYNC B1 ;  /* 0x0000000000017941 */ /* 0x000fea0003800000 */
.L_x_53:
[----:B------:R-:W-:Y:S01]  /*2710*/  @!P4 IMAD R67, R67, R22, R89 ;  /* 0x000000164343c224 */ /* 0x000fe200078e0259 */
[----:B------:R-:W-:Y:S04]  /*2720*/  BSSY B1, `(.L_x_55) ;  /* 0x0000006000017945 */ /* 0x000fe80003800000 */
[----:B------:R0:W-:Y:S01]  /*2730*/  @!P4 STG.E.U8 desc[UR36][R6.64+0x11], R67 ;  /* 0x000011430600c986 */ /* 0x0001e2000c101124 */
[----:B------:R-:W-:Y:S05]  /*2740*/  @P3 BRA `(.L_x_56) ;  /* 0x00000000000c3947 */ /* 0x000fea0003800000 */
[----:B------:R-:W5:Y:S02]  /*2750*/  LDG.E.U8 R88, desc[UR36][R94.64+0x18] ;  /* 0x000018245e587981 */ /* 0x000f64000c1e1100 */
[----:B-----5:R-:W-:-:S05]  /*2760*/  PRMT R56, R88, 0x8880, RZ ;  /* 0x0000888058387816 */ /* 0x020fca00000000ff */
[----:B------:R-:W-:-:S07]  /*2770*/  IMAD R89, R56, R23, RZ ;  /* 0x0000001738597224 */ /* 0x000fce00078e02ff */
.L_x_56:
[----:B------:R-:W-:Y:S05]  /*2780*/  BSYNC B1 ;  /* 0x0000000000017941 */ /* 0x000fea0003800000 */
.L_x_55:
[----:B--2---:R-:W-:Y:S01]  /*2790*/  @!P3 IMAD R57, R68, R22, R89 ;  /* 0x000000164439b224 */ /* 0x004fe200078e0259 */
[----:B------:R-:W-:Y:S04]  /*27a0*/  BSSY B1, `(.L_x_57) ;  /* 0x0000006000017945 */ /* 0x000fe80003800000 */
[----:B------:R2:W-:Y:S01]  /*27b0*/  @!P3 STG.E.U8 desc[UR36][R92.64+0x18], R57 ;  /* 0x000018395c00b986 */ /* 0x0005e2000c101124 */
[----:B------:R-:W-:Y:S05]  /*27c0*/  @P5 BRA `(.L_x_58) ;  /* 0x00000000000c5947 */ /* 0x000fea0003800000 */
[----:B------:R-:W5:Y:S02]  /*27d0*/  LDG.E.U8 R88, desc[UR36][R94.64+0x19] ;  /* 0x000019245e587981 */ /* 0x000f64000c1e1100 */
[----:B-----5:R-:W-:-:S05]  /*27e0*/  PRMT R56, R88, 0x8880, RZ ;  /* 0x0000888058387816 */ /* 0x020fca00000000ff */
[----:B------:R-:W-:-:S07]  /*27f0*/  IMAD R89, R56, R23, RZ ;  /* 0x0000001738597224 */ /* 0x000fce00078e02ff */
.L_x_58:
[----:B------:R-:W-:Y:S05]  /*2800*/  BSYNC B1 ;  /* 0x0000000000017941 */ /* 0x000fea0003800000 */
.L_x_57:
[----:B------:R-:W-:Y:S01]  /*2810*/  @!P5 IMAD R69, R69, R22, R89 ;  /* 0x000000164545d224 */ /* 0x000fe200078e0259 */
[----:B------:R-:W-:Y:S04]  /*2820*/  BSSY B1, `(.L_x_59) ;  /* 0x0000006000017945 */ /* 0x000fe80003800000 */
[----:B------:R0:W-:Y:S01]  /*2830*/  @!P5 STG.E.U8 desc[UR36][R92.64+0x19], R69 ;  /* 0x000019455c00d986 */ /* 0x0001e2000c101124 */
[----:B------:R-:W-:Y:S05]  /*2840*/  @P2 BRA `(.L_x_60) ;  /* 0x00000000000c2947 */ /* 0x000fea0003800000 */
[----:B------:R-:W5:Y:S02]  /*2850*/  LDG.E.U8 R88, desc[UR36][R98.64+0x18] ;  /* 0x0000182462587981 */ /* 0x000f64000c1e1100 */
[----:B-----5:R-:W-:-:S05]  /*2860*/  PRMT R56, R88, 0x8880, RZ ;  /* 0x0000888058387816 */ /* 0x020fca00000000ff */
[----:B------:R-:W-:-:S07]  /*2870*/  IMAD R89, R56, R23, RZ ;  /* 0x0000001738597224 */ /* 0x000fce00078e02ff */
.L_x_60:
[----:B------:R-:W-:Y:S05]  /*2880*/  BSYNC B1 ;  /* 0x0000000000017941 */ /* 0x000fea0003800000 */
.L_x_59:
        /* <DEDUP_REMOVED lines=11> */
.L_x_62:
[----:B------:R-:W-:Y:S05]  /*2940*/  BSYNC B1 ;  /* 0x0000000000017941 */ /* 0x000fea0003800000 */
.L_x_61:
[----:B------:R-:W-:Y:S01]  /*2950*/  @!P4 IMAD R71, R71, R22, R89 ;  /* 0x000000164747c224 */ /* 0x000fe200078e0259 */
[----:B------:R-:W-:Y:S04]  /*2960*/  BSSY B1, `(.L_x_63) ;  /* 0x0000006000017945 */ /* 0x000fe80003800000 */
[----:B------:R0:W-:Y:S01]  /*2970*/  @!P4 STG.E.U8 desc[UR36][R6.64+0x19], R71 ;  /* 0x000019470600c986 */ /* 0x0001e2000c101124 */
[----:B------:R-:W-:Y:S05]  /*2980*/  @P3 BRA `(.L_x_64) ;  /* 0x00000000000c3947 */ /* 0x000fea0003800000 */
[----:B------:R-:W5:Y:S02]  /*2990*/  LDG.E.U8 R88, desc[UR36][R94.64+0x20] ;  /* 0x000020245e587981 */ /* 0x000f64000c1e1100 */
[----:B-----5:R-:W-:-:S05]  /*29a0*/  PRMT R56, R88, 0x8880, RZ ;  /* 0x0000888058387816 */ /* 0x020fca00000000ff */
[----:B------:R-:W-:-:S07]  /*29b0*/  IMAD R89, R56, R23, RZ ;  /* 0x0000001738597224 */ /* 0x000fce00078e02ff */
.L_x_64:
[----:B------:R-:W-:Y:S05]  /*29c0*/  BSYNC B1 ;  /* 0x0000000000017941 */ /* 0x000fea0003800000 */
.L_x_63:
[----:B--2---:R-:W-:Y:S01]  /*29d0*/  @!P3 IMAD R57, R72, R22, R89 ;  /* 0x000000164839b224 */ /* 0x004fe200078e0259 */
[----:B------:R-:W-:Y:S04]  /*29e0*/  BSSY B1, `(.L_x_65) ;  /* 0x0000006000017945 */ /* 0x000fe80003800000 */
[----:B------:R2:W-:Y:S01]  /*29f0*/  @!P3 STG.E.U8 desc[UR36][R92.64+0x20], R57 ;  /* 0x000020395c00b986 */ /* 0x0005e2000c101124 */
[----:B------:R-:W-:Y:S05]  /*2a00*/  @P5 BRA `(.L_x_66) ;  /* 0x00000000000c5947 */ /* 0x000fea0003800000 */
[----:B------:R-:W5:Y:S02]  /*2a10*/  LDG.E.U8 R88, desc[UR36][R94.64+0x21] ;  /* 0x000021245e587981 */ /* 0x000f64000c1e1100 */
[----:B-----5:R-:W-:-:S05]  /*2a20*/  PRMT R56, R88, 0x8880, RZ ;  /* 0x0000888058387816 */ /* 0x020fca00000000ff */
[----:B------:R-:W-:-:S07]  /*2a30*/  IMAD R89, R56, R23, RZ ;  /* 0x0000001738597224 */ /* 0x000fce00078e02ff */
.L_x_66:
[----:B------:R-:W-:Y:S05]  /*2a40*/  BSYNC B1 ;  /* 0x0000000000017941 */ /* 0x000fea0003800000 */
.L_x_65:
[----:B------:R-:W-:Y:S01]  /*2a50*/  @!P5 IMAD R73, R73, R22, R89 ;  /* 0x000000164949d224 */ /* 0x000fe200078e0259 */
[----:B------:R-:W-:Y:S04]  /*2a60*/  BSSY B1, `(.L_x_67) ;  /* 0x0000006000017945 */ /* 0x000fe80003800000 */
[----:B------:R0:W-:Y:S01]  /*2a70*/  @!P5 STG.E.U8 desc[UR36][R92.64+0x21], R73 ;  /* 0x000021495c00d986 */ /* 0x0001e2000c101124 */
[----:B------:R-:W-:Y:S05]  /*2a80*/  @P2 BRA `(.L_x_68) ;  /* 0x00000000000c2947 */ /* 0x000fea0003800000 */
[----:B------:R-:W5:Y:S02]  /*2a90*/  LDG.E.U8 R88, desc[UR36][R98.64+0x20] ;  /* 0x0000202462587981 */ /* 0x000f64000c1e1100 */
[----:B-----5:R-:W-:-:S05]  /*2aa0*/  PRMT R56, R88, 0x8880, RZ ;  /* 0x0000888058387816 */ /* 0x020fca00000000ff */
[----:B------:R-:W-:-:S07]  /*2ab0*/  IMAD R89, R56, R23, RZ ;  /* 0x0000001738597224 */ /* 0x000fce00078e02ff */
.L_x_68:
[----:B------:R-:W-:Y:S05]  /*2ac0*/  BSYNC B1 ;  /* 0x0000000000017941 */ /* 0x000fea0003800000 */
.L_x_67:
        /* <DEDUP_REMOVED lines=11> */
.L_x_70:
[----:B------:R-:W-:Y:S05]  /*2b80*/  BSYNC B1 ;  /* 0x0000000000017941 */ /* 0x000fea0003800000 */
.L_x_69:
[----:B------:R-:W-:Y:S01]  /*2b90*/  @!P4 IMAD R75, R75, R22, R89 ;  /* 0x000000164b4bc224 */ /* 0x000fe200078e0259 */
[----:B------:R-:W-:Y:S04]  /*2ba0*/  BSSY B1, `(.L_x_71) ;  /* 0x0000006000017945 */ /* 0x000fe80003800000 */
[----:B------:R0:W-:Y:S01]  /*2bb0*/  @!P4 STG.E.U8 desc[UR36][R6.64+0x21], R75 ;  /* 0x0000214b0600c986 */ /* 0x0001e2000c101124 */
[----:B------:R-:W-:Y:S05]  /*2bc0*/  @P3 BRA `(.L_x_72) ;  /* 0x00000000000c3947 */ /* 0x000fea0003800000 */
[----:B------:R-:W5:Y:S02]  /*2bd0*/  LDG.E.U8 R88, desc[UR36][R94.64+0x28] ;  /* 0x000028245e587981 */ /* 0x000f64000c1e1100 */
[----:B-----5:R-:W-:-:S05]  /*2be0*/  PRMT R56, R88, 0x8880, RZ ;  /* 0x0000888058387816 */ /* 0x020fca00000000ff */
[----:B------:R-:W-:-:S07]  /*2bf0*/  IMAD R89, R56, R23, RZ ;  /* 0x0000001738597224 */ /* 0x000fce00078e02ff */
.L_x_72:
[----:B------:R-:W-:Y:S05]  /*2c00*/  BSYNC B1 ;  /* 0x0000000000017941 */ /* 0x000fea0003800000 */
.L_x_71:
[----:B--2---:R-:W-:Y:S01]  /*2c10*/  @!P3 IMAD R57, R76, R22, R89 ;  /* 0x000000164c39b224 */ /* 0x004fe200078e0259 */
[----:B------:R-:W-:Y:S04]  /*2c20*/  BSSY B1, `(.L_x_73) ;  /* 0x0000006000017945 */ /* 0x000fe80003800000 */
[----:B------:R2:W-:Y:S01]  /*2c30*/  @!P3 STG.E.U8 desc[UR36][R92.64+0x28], R57 ;  /* 0x000028395c00b986 */ /* 0x0005e2000c101124 */
[----:B------:R-:W-:Y:S05]  /*2c40*/  @P5 BRA `(.L_x_74) ;  /* 0x00000000000c5947 */ /* 0x000fea0003800000 */
[----:B------:R-:W5:Y:S02]  /*2c50*/  LDG.E.U8 R88, desc[UR36][R94.64+0x29] ;  /* 0x000029245e587981 */ /* 0x000f64000c1e1100 */
[----:B-----5:R-:W-:-:S05]  /*2c60*/  PRMT R56, R88, 0x8880, RZ ;  /* 0x0000888058387816 */ /* 0x020fca00000000ff */
[----:B------:R-:W-:-:S07]  /*2c70*/  IMAD R89, R56, R23, RZ ;  /* 0x0000001738597224 */ /* 0x000fce00078e02ff */
.L_x_74:
[----:B------:R-:W-:Y:S05]  /*2c80*/  BSYNC B1 ;  /* 0x0000000000017941 */ /* 0x000fea0003800000 */
.L_x_73:
[----:B------:R-:W-:Y:S01]  /*2c90*/  @!P5 IMAD R77, R77, R22, R89 ;  /* 0x000000164d4dd224 */ /* 0x000fe200078e0259 */
[----:B------:R-:W-:Y:S04]  /*2ca0*/  BSSY B1, `(.L_x_75) ;  /* 0x0000006000017945 */ /* 0x000fe80003800000 */
[----:B------:R0:W-:Y:S01]  /*2cb0*/  @!P5 STG.E.U8 desc[UR36][R92.64+0x29], R77 ;  /* 0x0000294d5c00d986 */ /* 0x0001e2000c101124 */
[----:B------:R-:W-:Y:S05]  /*2cc0*/  @P2 BRA `(.L_x_76) ;  /* 0x00000000000c2947 */ /* 0x000fea0003800000 */
[----:B------:R-:W5:Y:S02]  /*2cd0*/  LDG.E.U8 R88, desc[UR36][R98.64+0x28] ;  /* 0x0000282462587981 */ /* 0x000f64000c1e1100 */
[----:B-----5:R-:W-:-:S05]  /*2ce0*/  PRMT R56, R88, 0x8880, RZ ;  /* 0x0000888058387816 */ /* 0x020fca00000000ff */
[----:B------:R-:W-:-:S07]  /*2cf0*/  IMAD R89, R56, R23, RZ ;  /* 0x0000001738597224 */ /* 0x000fce00078e02ff */
.L_x_76:
[----:B------:R-:W-:Y:S05]  /*2d00*/  BSYNC B1 ;  /* 0x0000000000017941 */ /* 0x000fea0003800000 */
.L_x_75:
        /* <DEDUP_REMOVED lines=11> */
.L_x_78:
[----:B------:R-:W-:Y:S05]  /*2dc0*/  BSYNC B1 ;  /* 0x0000000000017941 */ /* 0x000fea0003800000 */
.L_x_77:
[----:B------:R-:W-:Y:S01]  /*2dd0*/  @!P4 IMAD R79, R79, R22, R89 ;  /* 0x000000164f4fc224 */ /* 0x000fe200078e0259 */
[----:B------:R-:W-:Y:S04]  /*2de0*/  BSSY B1, `(.L_x_79) ;  /* 0x0000006000017945 */ /* 0x000fe80003800000 */
[----:B------:R0:W-:Y:S01]  /*2df0*/  @!P4 STG.E.U8 desc[UR36][R6.64+0x29], R79 ;  /* 0x0000294f0600c986 */ /* 0x0001e2000c101124 */
[----:B------:R-:W-:Y:S05]  /*2e00*/  @P3 BRA `(.L_x_80) ;  /* 0x00000000000c3947 */ /* 0x000fea0003800000 */
[----:B------:R-:W5:Y:S02]  /*2e10*/  LDG.E.U8 R88, desc[UR36][R94.64+0x30] ;  /* 0x000030245e587981 */ /* 0x000f64000c1e1100 */
[----:B-----5:R-:W-:-:S05]  /*2e20*/  PRMT R56, R88, 0x8880, RZ ;  /* 0x0000888058387816 */ /* 0x020fca00000000ff */
[----:B------:R-:W-:-:S07]  /*2e30*/  IMAD R89, R56, R23, RZ ;  /* 0x0000001738597224 */ /* 0x000fce00078e02ff */
.L_x_80:
[----:B------:R-:W-:Y:S05]  /*2e40*/  BSYNC B1 ;  /* 0x0000000000017941 */ /* 0x000fea0003800000 */
.L_x_79:
[----:B--2---:R-:W-:Y:S01]  /*2e50*/  @!P3 IMAD R57, R80, R22, R89 ;  /* 0x000000165039b224 */ /* 0x004fe200078e0259 */
[----:B------:R-:W-:Y:S04]  /*2e60*/  BSSY B1, `(.L_x_81) ;  /* 0x0000006000017945 */ /* 0x000fe80003800000 */
[----:B------:R2:W-:Y:S01]  /*2e70*/  @!P3 STG.E.U8 desc[UR36][R92.64+0x30], R57 ;  /* 0x000030395c00b986 */ /* 0x0005e2000c101124 */
[----:B------:R-:W-:Y:S05]  /*2e80*/  @P5 BRA `(.L_x_82) ;  /* 0x00000000000c5947 */ /* 0x000fea0003800000 */
[----:B------:R-:W5:Y:S02]  /*2e90*/  LDG.E.U8 R88, desc[UR36][R94.64+0x31] ;  /* 0x000031245e587981 */ /* 0x000f64000c1e1100 */
[----:B-----5:R-:W-:-:S05]  /*2ea0*/  PRMT R56, R88, 0x8880, RZ ;  /* 0x0000888058387816 */ /* 0x020fca00000000ff */
[----:B------:R-:W-:-:S07]  /*2eb0*/  IMAD R89, R56, R23, RZ ;  /* 0x0000001738597224 */ /* 0x000fce00078e02ff */
.L_x_82:
[----:B------:R-:W-:Y:S05]  /*2ec0*/  BSYNC B1 ;  /* 0x0000000000017941 */ /* 0x000fea0003800000 */
.L_x_81:
[----:B------:R-:W-:Y:S01]  /*2ed0*/  @!P5 IMAD R81, R81, R22, R89 ;  /* 0x000000165151d224 */ /* 0x000fe200078e0259 */
[----:B------:R-:W-:Y:S04]  /*2ee0*/  BSSY B1, `(.L_x_83) ;  /* 0x0000006000017945 */ /* 0x000fe80003800000 */
[----:B------:R0:W-:Y:S01]  /*2ef0*/  @!P5 STG.E.U8 desc[UR36][R92.64+0x31], R81 ;  /* 0x000031515c00d986 */ /* 0x0001e2000c101124 */
[----:B------:R-:W-:Y:S05]  /*2f00*/  @P2 BRA `(.L_x_84) ;  /* 0x00000000000c2947 */ /* 0x000fea0003800000 */
[----:B------:R-:W5:Y:S02]  /*2f10*/  LDG.E.U8 R88, desc[UR36][R98.64+0x30] ;  /* 0x0000302462587981 */ /* 0x000f64000c1e1100 */
[----:B-----5:R-:W-:-:S05]  /*2f20*/  PRMT R56, R88, 0x8880, RZ ;  /* 0x0000888058387816 */ /* 0x020fca00000000ff */
[----:B------:R-:W-:-:S07]  /*2f30*/  IMAD R89, R56, R23, RZ ;  /* 0x0000001738597224 */ /* 0x000fce00078e02ff */
.L_x_84:
[----:B------:R-:W-:Y:S05]  /*2f40*/  BSYNC B1 ;  /* 0x0000000000017941 */ /* 0x000fea0003800000 */
.L_x_83:
[C---:B------:R-:W-:Y:S01]  /*2f50*/  ISETP.LT.OR P4, PT, R3.reuse, 0x32, !P1 ;  /* 0x000000320300780c */ /* 0x040fe20004f81670 */
[----:B--2---:R-:W-:Y:S01]  /*2f60*/  @!P2 IMAD R57, R82, R22, R89 ;  /* 0x000000165239a224 */ /* 0x004fe200078e0259 */
[----:B------:R-:W-:Y:S01]  /*2f70*/  BSSY B1, `(.L_x_85) ;  /* 0x000000b000017945 */ /* 0x000fe20003800000 */
[----:B------:R-:W-:Y:S02]  /*2f80*/  ISETP.LT.OR P3, PT, R3, 0x39, !P0 ;  /* 0x000000390300780c */ /* 0x000fe40004761670 */
[----:B------:R-:W-:Y:S01]  /*2f90*/  IADD3 R103, P5, R103, 0x80, RZ ;  /* 0x0000008067677810 */ /* 0x000fe20007fbe0ff */
[----:B------:R2:W-:Y:S01]  /*2fa0*/  @!P2 STG.E.U8 desc[UR36][R6.64+0x30], R57 ;  /* 0x000030390600a986 */ /* 0x0005e2000c101124 */
[C---:B------:R-:W-:Y:S02]  /*2fb0*/  ISETP.LT.OR P2, PT, R3.reuse, 0x39, !P1 ;  /* 0x000000390300780c */ /* 0x040fe40004f41670 */
[C---:B------:R-:W-:Y:S02]  /*2fc0*/  ISETP.LT.OR P0, PT, R3.reuse, 0x3a, !P0 ;  /* 0x0000003a0300780c */ /* 0x040fe40004701670 */
[----:B------:R-:W-:-:S02]  /*2fd0*/  ISETP.LT.OR P1, PT, R3, 0x3a, !P1 ;  /* 0x0000003a0300780c */ /* 0x000fc40004f21670 */
[----:B------:R-:W-:Y:S11]  /*2fe0*/  @P4 BRA `(.L_x_86) ;  /* 0x00000000000c4947 */ /* 0x000ff60003800000 */
[----:B------:R-:W5:Y:S02]  /*2ff0*/  LDG.E.U8 R88, desc[UR36][R98.64+0x31] ;  /* 0x0000312462587981 */ /* 0x000f64000c1e1100 */
[----:B-----5:R-:W-:-:S05]  /*3000*/  PRMT R56, R88, 0x8880, RZ ;  /* 0x0000888058387816 */ /* 0x020fca00000000ff */
[----:B------:R-:W-:-:S07]  /*3010*/  IMAD R89, R56, R23, RZ ;  /* 0x0000001738597224 */ /* 0x000fce00078e02ff */
.L_x_86:
[----:B------:R-:W-:Y:S05]  /*3020*/  BSYNC B1 ;  /* 0x0000000000017941 */ /* 0x000fea0003800000 */
.L_x_85:
[----:B------:R-:W-:Y:S01]  /*3030*/  @!P4 IMAD R83, R83, R22, R89 ;  /* 0x000000165353c224 */ /* 0x000fe200078e0259 */
[----:B------:R-:W-:Y:S04]  /*3040*/  BSSY B1, `(.L_x_87) ;  /* 0x0000006000017945 */ /* 0x000fe80003800000 */
[----:B------:R0:W-:Y:S01]  /*3050*/  @!P4 STG.E.U8 desc[UR36][R6.64+0x31], R83 ;  /* 0x000031530600c986 */ /* 0x0001e2000c101124 */
[----:B------:R-:W-:Y:S05]  /*3060*/  @P3 BRA `(.L_x_88) ;  /* 0x00000000000c3947 */ /* 0x000fea0003800000 */
[----:B------:R-:W5:Y:S02]  /*3070*/  LDG.E.U8 R88, desc[UR36][R94.64+0x38] ;  /* 0x000038245e587981 */ /* 0x000f64000c1e1100 */
[----:B-----5:R-:W-:-:S05]  /*3080*/  PRMT R56, R88, 0x8880, RZ ;  /* 0x0000888058387816 */ /* 0x020fca00000000ff */
[----:B------:R-:W-:-:S07]  /*3090*/  IMAD R89, R56, R23, RZ ;  /* 0x0000001738597224 */ /* 0x000fce00078e02ff */
.L_x_88:
[----:B------:R-:W-:Y:S05]  /*30a0*/  BSYNC B1 ;  /* 0x0000000000017941 */ /* 0x000fea0003800000 */
.L_x_87:
[----:B--2---:R-:W-:Y:S01]  /*30b0*/  @!P3 IMAD R57, R84, R22, R89 ;  /* 0x000000165439b224 */ /* 0x004fe200078e0259 */
[----:B------:R-:W-:Y:S01]  /*30c0*/  BSSY B1, `(.L_x_89) ;  /* 0x0000007000017945 */ /* 0x000fe20003800000 */
[----:B------:R-:W-:-:S03]  /*30d0*/  IMAD.X R5, RZ, RZ, R5, P5 ;  /* 0x000000ffff057224 */ /* 0x000fc600028e0605 */
[----:B------:R2:W-:Y:S01]  /*30e0*/  @!P3 STG.E.U8 desc[UR36][R92.64+0x38], R57 ;  /* 0x000038395c00b986 */ /* 0x0005e2000c101124 */
[----:B------:R-:W-:Y:S05]  /*30f0*/  @P0 BRA `(.L_x_90) ;  /* 0x00000000000c0947 */ /* 0x000fea0003800000 */
[----:B------:R-:W5:Y:S02]  /*3100*/  LDG.E.U8 R88, desc[UR36][R94.64+0x39] ;  /* 0x000039245e587981 */ /* 0x000f64000c1e1100 */
[----:B-----5:R-:W-:-:S05]  /*3110*/  PRMT R4, R88, 0x8880, RZ ;  /* 0x0000888058047816 */ /* 0x020fca00000000ff */
[----:B------:R-:W-:-:S07]  /*3120*/  IMAD R89, R4, R23, RZ ;  /* 0x0000001704597224 */ /* 0x000fce00078e02ff */
.L_x_90:
[----:B------:R-:W-:Y:S05]  /*3130*/  BSYNC B1 ;  /* 0x0000000000017941 */ /* 0x000fea0003800000 */
.L_x_89:
[----:B------:R-:W-:Y:S01]  /*3140*/  @!P0 IMAD R85, R85, R22, R89 ;  /* 0x0000001655558224 */ /* 0x000fe200078e0259 */
[----:B------:R-:W-:Y:S01]  /*3150*/  BSSY B1, `(.L_x_91) ;  /* 0x0000007000017945 */ /* 0x000fe20003800000 */
[----:B------:R-:W-:-:S03]  /*3160*/  IMAD R56, R5, R90, RZ ;  /* 0x0000005a05387224 */ /* 0x000fc600078e02ff */
[----:B------:R0:W-:Y:S01]  /*3170*/  @!P0 STG.E.U8 desc[UR36][R92.64+0x39], R85 ;  /* 0x000039555c008986 */ /* 0x0001e2000c101124 */
[----:B------:R-:W-:Y:S05]  /*3180*/  @P2 BRA `(.L_x_92) ;  /* 0x00000000000c2947 */ /* 0x000fea0003800000 */
[----:B------:R-:W5:Y:S02]  /*3190*/  LDG.E.U8 R88, desc[UR36][R98.64+0x38] ;  /* 0x0000382462587981 */ /* 0x000f64000c1e1100 */
[----:B-----5:R-:W-:-:S05]  /*31a0*/  PRMT R4, R88, 0x8880, RZ ;  /* 0x0000888058047816 */ /* 0x020fca00000000ff */
[----:B------:R-:W-:-:S07]  /*31b0*/  IMAD R89, R4, R23, RZ ;  /* 0x0000001704597224 */ /* 0x000fce00078e02ff */
.L_x_92:
[----:B------:R-:W-:Y:S05]  /*31c0*/  BSYNC B1 ;  /* 0x0000000000017941 */ /* 0x000fea0003800000 */
.L_x_91:
[----:B------:R-:W-:Y:S01]  /*31d0*/  @!P2 IMAD R5, R86, R22, R89 ;  /* 0x000000165605a224 */ /* 0x000fe200078e0259 */
[----:B------:R-:W-:Y:S01]  /*31e0*/  BSSY B1, `(.L_x_93) ;  /* 0x0000009000017945 */ /* 0x000fe20003800000 */
[C---:B--2---:R-:W-:Y:S02]  /*31f0*/  IMAD R57, R103.reuse, R91, R56 ;  /* 0x0000005b67397224 */ /* 0x044fe400078e0238 */
[CC--:B------:R-:W-:Y:S01]  /*3200*/  IMAD.WIDE.U32 R96, R103.reuse, R90.reuse, R96 ;  /* 0x0000005a67607225 */ /* 0x0c0fe200078e0060 */
[----:B------:R2:W-:Y:S03]  /*3210*/  @!P2 STG.E.U8 desc[UR36][R6.64+0x38], R5 ;  /* 0x000038050600a986 */ /* 0x0005e6000c101124 */
[----:B------:R-:W-:Y:S01]  /*3220*/  IMAD.WIDE.U32 R90, R103, R90, R20 ;  /* 0x0000005a675a7225 */ /* 0x000fe200078e0014 */
[----:B------:R-:W-:Y:S06]  /*3230*/  @P1 BRA `(.L_x_94) ;  /* 0x00000000000c1947 */ /* 0x000fec0003800000 */
[----:B------:R-:W5:Y:S02]  /*3240*/  LDG.E.U8 R88, desc[UR36][R98.64+0x39] ;  /* 0x0000392462587981 */ /* 0x000f64000c1e1100 */
[----:B-----5:R-:W-:-:S05]  /*3250*/  PRMT R4, R88, 0x8880, RZ ;  /* 0x0000888058047816 */ /* 0x020fca00000000ff */
[----:B------:R-:W-:-:S07]  /*3260*/  IMAD R89, R4, R23, RZ ;  /* 0x0000001704597224 */ /* 0x000fce00078e02ff */
.L_x_94:
[----:B------:R-:W-:Y:S05]  /*3270*/  BSYNC B1 ;  /* 0x0000000000017941 */ /* 0x000fea0003800000 */
.L_x_93:
[----:B------:R-:W-:Y:S01]  /*3280*/  @!P1 IMAD R87, R87, R22, R89 ;  /* 0x0000001657579224 */ /* 0x000fe200078e0259 */
[----:B------:R-:W-:Y:S01]  /*3290*/  ISETP.GE.AND P2, PT, R100, 0x81, PT ;  /* 0x000000816400780c */ /* 0x000fe20003f46270 */
[----:B------:R-:W-:Y:S01]  /*32a0*/  BSSY B1, `(.L_x_95) ;  /* 0x000000c000017945 */ /* 0x000fe20003800000 */
[----:B------:R-:W-:Y:S02]  /*32b0*/  IADD3 R4, P5, R90, R12, RZ ;  /* 0x0000000c5a047210 */ /* 0x000fe40007fbe0ff */
[----:B------:R0:W-:Y:S01]  /*32c0*/  @!P1 STG.E.U8 desc[UR36][R6.64+0x39], R87 ;  /* 0x0000395706009986 */ /* 0x0001e2000c101124 */
[----:B------:R-:W-:Y:S02]  /*32d0*/  ISETP.LT.OR P1, PT, R3, 0x1, !P2 ;  /* 0x000000010300780c */ /* 0x000fe40005721670 */
[----:B--2---:R-:W-:Y:S02]  /*32e0*/  IADD3.X R5, R13, R91, R57, P5, !PT ;  /* 0x0000005b0d057210 */ /* 0x004fe40002ffe439 */
[----:B------:R-:W-:-:S02]  /*32f0*/  ISETP.GE.AND P0, PT, R100, 0x89, PT ;  /* 0x000000896400780c */ /* 0x000fc40003f06270 */
[----:B------:R-:W-:Y:S02]  /*3300*/  IADD3 R12, P4, P3, R14, R12, R96 ;  /* 0x0000000c0e0c7210 */ /* 0x000fe40007b9e060 */
[----:B------:R-:W-:-:S05]  /*3310*/  ISETP.LT.OR P5, PT, R3, 0x2, !P2 ;  /* 0x000000020300780c */ /* 0x000fca00057a1670 */
[----:B0-----:R-:W-:Y:S08]  /*3320*/  @P1 BRA `(.L_x_96) ;  /* 0x00000000000c1947 */ /* 0x001ff00003800000 */
[----:B------:R-:W3:Y:S02]  /*3330*/  LDG.E.U8 R88, desc[UR36][R4.64] ;  /* 0x0000002404587981 */ /* 0x000ee4000c1e1100 */
[----:B---3--:R-:W-:-:S05]  /*3340*/  PRMT R6, R88, 0x8880, RZ ;  /* 0x0000888058067816 */ /* 0x008fca00000000ff */
[----:B------:R-:W-:-:S07]  /*3350*/  IMAD R89, R6, R23, RZ ;  /* 0x0000001706597224 */ /* 0x000fce00078e02ff */
.L_x_96:
[----:B------:R-:W-:Y:S05]  /*3360*/  BSYNC B1 ;  /* 0x0000000000017941 */ /* 0x000fea0003800000 */
.L_x_95:
[----:B---3--:R-:W-:Y:S01]  /*3370*/  @!P1 IMAD R7, R24, R22, R89 ;  /* 0x0000001618079224 */ /* 0x008fe200078e0259 */
[----:B------:R-:W-:Y:S01]  /*3380*/  BSSY B1, `(.L_x_97) ;  /* 0x0000007000017945 */ /* 0x000fe20003800000 */
[----:B------:R-:W-:-:S03]  /*3390*/  IMAD.IADD R96, R57, 0x1, R97 ;  /* 0x0000000139607824 */ /* 0x000fc600078e0261 */
[----:B------:R0:W-:Y:S01]  /*33a0*/  @!P1 STG.E.U8 desc[UR36][R8.64], R7 ;  /* 0x0000000708009986 */ /* 0x0001e2000c101124 */
[----:B------:R-:W-:Y:S05]  /*33b0*/  @P5 BRA `(.L_x_98) ;  /* 0x00000000000c5947 */ /* 0x000fea0003800000 */
[----:B------:R-:W2:Y:S02]  /*33c0*/  LDG.E.U8 R88, desc[UR36][R4.64+0x1] ;  /* 0x0000012404587981 */ /* 0x000ea4000c1e1100 */
[----:B--2---:R-:W-:-:S05]  /*33d0*/  PRMT R6, R88, 0x8880, RZ ;  /* 0x0000888058067816 */ /* 0x004fca00000000ff */
[----:B------:R-:W-:-:S07]  /*33e0*/  IMAD R89, R6, R23, RZ ;  /* 0x0000001706597224 */ /* 0x000fce00078e02ff */
.L_x_98:
[----:B------:R-:W-:Y:S05]  /*33f0*/  BSYNC B1 ;  /* 0x0000000000017941 */ /* 0x000fea0003800000 */
.L_x_97:
[----:B------:R-:W-:Y:S01]  /*3400*/  ISETP.LT.OR P1, PT, R3, 0x1, !P0 ;  /* 0x000000010300780c */ /* 0x000fe20004721670 */
[----:B------:R-:W-:Y:S01]  /*3410*/  @!P5 IMAD R25, R25, R22, R89 ;  /* 0x000000161919d224 */ /* 0x000fe200078e0259 */
[----:B------:R-:W-:Y:S01]  /*3420*/  BSSY B1, `(.L_x_99) ;  /* 0x000000a000017945 */ /* 0x000fe20003800000 */
[----:B------:R-:W-:Y:S02]  /*3430*/  IADD3.X R13, R21, R13, R96, P4, P3 ;  /* 0x0000000d150d7210 */ /* 0x000fe400027e6460 */
[C---:B------:R-:W-:Y:S01]  /*3440*/  ISETP.LT.OR P4, PT, R3.reuse, 0x2, !P0 ;  /* 0x000000020300780c */ /* 0x040fe20004781670 */
[----:B------:R2:W-:Y:S01]  /*3450*/  @!P5 STG.E.U8 desc[UR36][R8.64+0x1], R25 ;  /* 0x000001190800d986 */ /* 0x0005e2000c101124 */
[C---:B------:R-:W-:Y:S02]  /*3460*/  ISETP.LT.OR P5, PT, R3.reuse, 0x9, !P2 ;  /* 0x000000090300780c */ /* 0x040fe400057a1670 */
[----:B------:R-:W-:-:S04]  /*3470*/  ISETP.LT.OR P3, PT, R3, 0xa, !P2 ;  /* 0x0000000a0300780c */ /* 0x000fc80005761670 */
[----:B------:R-:W-:Y:S09]  /*3480*/  @P1 BRA `(.L_x_100) ;  /* 0x00000000000c1947 */ /* 0x000ff20003800000 */
[----:B------:R-:W3:Y:S02]  /*3490*/  LDG.E.U8 R88, desc[UR36][R12.64] ;  /* 0x000000240c587981 */ /* 0x000ee4000c1e1100 */
[----:B---3--:R-:W-:-:S05]  /*34a0*/  PRMT R6, R88, 0x8880, RZ ;  /* 0x0000888058067816 */ /* 0x008fca00000000ff */
[----:B------:R-:W-:-:S07]  /*34b0*/  IMAD R89, R6, R23, RZ ;  /* 0x0000001706597224 */ /* 0x000fce00078e02ff */
.L_x_100:
[----:B------:R-:W-:Y:S05]  /*34c0*/  BSYNC B1 ;  /* 0x0000000000017941 */ /* 0x000fea0003800000 */
.L_x_99:
[----:B0-----:R-:W-:Y:S01]  /*34d0*/  @!P1 IMAD R7, R26, R22, R89 ;  /* 0x000000161a079224 */ /* 0x001fe200078e0259 */
[----:B------:R-:W-:Y:S04]  /*34e0*/  BSSY B1, `(.L_x_101) ;  /* 0x0000006000017945 */ /* 0x000fe80003800000 */
[----:B------:R0:W-:Y:S01]  /*34f0*/  @!P1 STG.E.U8 desc[UR36][R10.64], R7 ;  /* 0x000000070a009986 */ /* 0x0001e2000c101124 */
[----:B------:R-:W-:Y:S05]  /*3500*/  @P4 BRA `(.L_x_102) ;  /* 0x00000000000c4947 */ /* 0x000fea0003800000 */
[----:B------:R-:W3:Y:S02]  /*3510*/  LDG.E.U8 R88, desc[UR36][R12.64+0x1] ;  /* 0x000001240c587981 */ /* 0x000ee4000c1e1100 */
[----:B---3--:R-:W-:-:S05]  /*3520*/  PRMT R6, R88, 0x8880, RZ ;  /* 0x0000888058067816 */ /* 0x008fca00000000ff */
[----:B------:R-:W-:-:S07]  /*3530*/  IMAD R89, R6, R23, RZ ;  /* 0x0000001706597224 */ /* 0x000fce00078e02ff */
.L_x_102:
[----:B------:R-:W-:Y:S05]  /*3540*/  BSYNC B1 ;  /* 0x0000000000017941 */ /* 0x000fea0003800000 */
.L_x_101:
[----:B------:R-:W-:Y:S01]  /*3550*/  @!P4 IMAD R27, R27, R22, R89 ;  /* 0x000000161b1bc224 */ /* 0x000fe200078e0259 */
[----:B------:R-:W-:Y:S04]  /*3560*/  BSSY B1, `(.L_x_103) ;  /* 0x0000006000017945 */ /* 0x000fe80003800000 */
[----:B------:R3:W-:Y:S01]  /*3570*/  @!P4 STG.E.U8 desc[UR36][R10.64+0x1], R27 ;  /* 0x0000011b0a00c986 */ /* 0x0007e2000c101124 */
[----:B------:R-:W-:Y:S05]  /*3580*/  @P5 BRA `(.L_x_104) ;  /* 0x00000000000c5947 */ /* 0x000fea0003800000 */
[----:B------:R-:W5:Y:S02]  /*3590*/  LDG.E.U8 R88, desc[UR36][R4.64+0x8] ;  /* 0x0000082404587981 */ /* 0x000f64000c1e1100 */
[----:B-----5:R-:W-:-:S05]  /*35a0*/  PRMT R6, R88, 0x8880, RZ ;  /* 0x0000888058067816 */ /* 0x020fca00000000ff */
[----:B------:R-:W-:-:S07]  /*35b0*/  IMAD R89, R6, R23, RZ ;  /* 0x0000001706597224 */ /* 0x000fce00078e02ff */
.L_x_104:
[----:B------:R-:W-:Y:S05]  /*35c0*/  BSYNC B1 ;  /* 0x0000000000017941 */ /* 0x000fea0003800000 */
.L_x_103:
[----:B0-----:R-:W-:Y:S01]  /*35d0*/  @!P5 IMAD R7, R28, R22, R89 ;  /* 0x000000161c07d224 */ /* 0x001fe200078e0259 */
[----:B------:R-:W-:Y:S04]  /*35e0*/  BSSY B1, `(.L_x_105) ;  /* 0x0000006000017945 */ /* 0x000fe80003800000 */
[----:B------:R0:W-:Y:S01]  /*35f0*/  @!P5 STG.E.U8 desc[UR36][R8.64+0x8], R7 ;  /* 0x000008070800d986 */ /* 0x0001e2000c101124 */
[----:B------:R-:W-:Y:S05]  /*3600*/  @P3 BRA `(.L_x_106) ;  /* 0x00000000000c3947 */ /* 0x000fea0003800000 */
[----:B------:R-:W5:Y:S02]  /*3610*/  LDG.E.U8 R88, desc[UR36][R4.64+0x9] ;  /* 0x0000092404587981 */ /* 0x000f64000c1e1100 */
[----:B-----5:R-:W-:-:S05]  /*3620*/  PRMT R6, R88, 0x8880, RZ ;  /* 0x0000888058067816 */ /* 0x020fca00000000ff */
[----:B------:R-:W-:-:S07]  /*3630*/  IMAD R89, R6, R23, RZ ;  /* 0x0000001706597224 */ /* 0x000fce00078e02ff */
.L_x_106:
[----:B------:R-:W-:Y:S05]  /*3640*/  BSYNC B1 ;  /* 0x0000000000017941 */ /* 0x000fea0003800000 */
.L_x_105:
[----:B------:R-:W-:Y:S01]  /*3650*/  ISETP.LT.OR P5, PT, R3, 0x9, !P0 ;  /* 0x000000090300780c */ /* 0x000fe200047a1670 */
[----:B------:R-:W-:Y:S01]  /*3660*/  @!P3 IMAD R29, R29, R22, R89 ;  /* 0x000000161d1db224 */ /* 0x000fe200078e0259 */
        /* <DEDUP_REMOVED lines=9> */
.L_x_108:
[----:B------:R-:W-:Y:S05]  /*3700*/  BSYNC B1 ;  /* 0x0000000000017941 */ /* 0x000fea0003800000 */
.L_x_107:
[----:B0-----:R-:W-:Y:S01]  /*3710*/  @!P5 IMAD R7, R30, R22, R89 ;  /* 0x000000161e07d224 */ /* 0x001fe200078e0259 */
[----:B------:R-:W-:Y:S04]  /*3720*/  BSSY B1, `(.L_x_109) ;  /* 0x0000006000017945 */ /* 0x000fe80003800000 */
[----:B------:R0:W-:Y:S01]  /*3730*/  @!P5 STG.E.U8 desc[UR36][R10.64+0x8], R7 ;  /* 0x000008070a00d986 */ /* 0x0001e2000c101124 */
[----:B------:R-:W-:Y:S05]  /*3740*/  @P4 BRA `(.L_x_110) ;  /* 0x00000000000c4947 */ /* 0x000fea0003800000 */
[----:B------:R-:W5:Y:S02]  /*3750*/  LDG.E.U8 R88, desc[UR36][R12.64+0x9] ;  /* 0x000009240c587981 */ /* 0x000f64000c1e1100 */
[----:B-----5:R-:W-:-:S05]  /*3760*/  PRMT R6, R88, 0x8880, RZ ;  /* 0x0000888058067816 */ /* 0x020fca00000000ff */
[----:B------:R-:W-:-:S07]  /*3770*/  IMAD R89, R6, R23, RZ ;  /* 0x0000001706597224 */ /* 0x000fce00078e02ff */
.L_x_110:
[----:B------:R-:W-:Y:S05]  /*3780*/  BSYNC B1 ;  /* 0x0000000000017941 */ /* 0x000fea0003800000 */
.L_x_109:
[----:B------:R-:W-:Y:S01]  /*3790*/  @!P4 IMAD R31, R31, R22, R89 ;  /* 0x000000161f1fc224 */ /* 0x000fe200078e0259 */
[----:B------:R-:W-:Y:S04]  /*37a0*/  BSSY B1, `(.L_x_111) ;  /* 0x0000006000017945 */ /* 0x000fe80003800000 */
[----:B------:R0:W-:Y:S01]  /*37b0*/  @!P4 STG.E.U8 desc[UR36][R10.64+0x9], R31 ;  /* 0x0000091f0a00c986 */ /* 0x0001e2000c101124 */
[----:B------:R-:W-:Y:S05]  /*37c0*/  @P3 BRA `(.L_x_112) ;  /* 0x00000000000c3947 */ /* 0x000fea0003800000 */
[----:B------:R-:W5:Y:S02]  /*37d0*/  LDG.E.U8 R88, desc[UR36][R4.64+0x10] ;  /* 0x0000102404587981 */ /* 0x000f64000c1e1100 */
[----:B-----5:R-:W-:-:S05]  /*37e0*/  PRMT R6, R88, 0x8880, RZ ;  /* 0x0000888058067816 */ /* 0x020fca00000000ff */
[----:B------:R-:W-:-:S07]  /*37f0*/  IMAD R89, R6, R23, RZ ;  /* 0x0000001706597224 */ /* 0x000fce00078e02ff */
.L_x_112:
[----:B------:R-:W-:Y:S05]  /*3800*/  BSYNC B1 ;  /* 0x0000000000017941 */ /* 0x000fea0003800000 */
.L_x_111:
[----:B0-----:R-:W-:Y:S01]  /*3810*/  @!P3 IMAD R7, R32, R22, R89 ;  /* 0x000000162007b224 */ /* 0x001fe200078e0259 */
[----:B------:R-:W-:Y:S04]  /*3820*/  BSSY B1, `(.L_x_113) ;  /* 0x0000006000017945 */ /* 0x000fe80003800000 */
[----:B------:R0:W-:Y:S01]  /*3830*/  @!P3 STG.E.U8 desc[UR36][R8.64+0x10], R7 ;  /* 0x000010070800b986 */ /* 0x0001e2000c101124 */
[----:B------:R-:W-:Y:S05]  /*3840*/  @P1 BRA `(.L_x_114) ;  /* 0x00000000000c1947 */ /* 0x000fea0003800000 */
[----:B------:R-:W5:Y:S02]  /*3850*/  LDG.E.U8 R88, desc[UR36][R4.64+0x11] ;  /* 0x0000112404587981 */ /* 0x000f64000c1e1100 */
[----:B-----5:R-:W-:-:S05]  /*3860*/  PRMT R6, R88, 0x8880, RZ ;  /* 0x0000888058067816 */ /* 0x020fca00000000ff */
[----:B------:R-:W-:-:S07]  /*3870*/  IMAD R89, R6, R23, RZ ;  /* 0x0000001706597224 */ /* 0x000fce00078e02ff */
.L_x_114:
[----:B------:R-:W-:Y:S05]  /*3880*/  BSYNC B1 ;  /* 0x0000000000017941 */ /* 0x000fea0003800000 */
.L_x_113:
        /* <DEDUP_REMOVED lines=11> */
.L_x_116:
[----:B------:R-:W-:Y:S05]  /*3940*/  BSYNC B1 ;  /* 0x0000000000017941 */ /* 0x000fea0003800000 */
.L_x_115:
[----:B0-----:R-:W-:Y:S01]  /*3950*/  @!P4 IMAD R7, R34, R22, R89 ;  /* 0x000000162207c224 */ /* 0x001fe200078e0259 */
[----:B------:R-:W-:Y:S04]  /*3960*/  BSSY B1, `(.L_x_117) ;  /* 0x0000006000017945 */ /* 0x000fe80003800000 */
[----:B------:R0:W-:Y:S01]  /*3970*/  @!P4 STG.E.U8 desc[UR36][R10.64+0x10], R7 ;  /* 0x000010070a00c986 */ /* 0x0001e2000c101124 */
[----:B------:R-:W-:Y:S05]  /*3980*/  @P3 BRA `(.L_x_118) ;  /* 0x00000000000c3947 */ /* 0x000fea0003800000 */
[----:B------:R-:W5:Y:S02]  /*3990*/  LDG.E.U8 R88, desc[UR36][R12.64+0x11] ;  /* 0x000011240c587981 */ /* 0x000f64000c1e1100 */
[----:B-----5:R-:W-:-:S05]  /*39a0*/  PRMT R6, R88, 0x8880, RZ ;  /* 0x0000888058067816 */ /* 0x020fca00000000ff */
[----:B------:R-:W-:-:S07]  /*39b0*/  IMAD R89, R6, R23, RZ ;  /* 0x0000001706597224 */ /* 0x000fce00078e02ff */
.L_x_118:
[----:B------:R-:W-:Y:S05]  /*39c0*/  BSYNC B1 ;  /* 0x0000000000017941 */ /* 0x000fea0003800000 */
.L_x_117:
[----:B------:R-:W-:Y:S01]  /*39d0*/  @!P3 IMAD R35, R35, R22, R89 ;  /* 0x000000162323b224 */ /* 0x000fe200078e0259 */
[----:B------:R-:W-:Y:S04]  /*39e0*/  BSSY B1, `(.L_x_119) ;  /* 0x0000006000017945 */ /* 0x000fe80003800000 */
[----:B------:R0:W-:Y:S01]  /*39f0*/  @!P3 STG.E.U8 desc[UR36][R10.64+0x11], R35 ;  /* 0x000011230a00b986 */ /* 0x0001e2000c101124 */
[----:B------:R-:W-:Y:S05]  /*3a00*/  @P5 BRA `(.L_x_120) ;  /* 0x00000000000c5947 */ /* 0x000fea0003800000 */
[----:B------:R-:W5:Y:S02]  /*3a10*/  LDG.E.U8 R88, desc[UR36][R4.64+0x18] ;  /* 0x0000182404587981 */ /* 0x000f64000c1e1100 */
[----:B-----5:R-:W-:-:S05]  /*3a20*/  PRMT R6, R88, 0x8880, RZ ;  /* 0x0000888058067816 */ /* 0x020fca00000000ff */
[----:B------:R-:W-:-:S07]  /*3a30*/  IMAD R89, R6, R23, RZ ;  /* 0x0000001706597224 */ /* 0x000fce00078e02ff */
.L_x_120:
[----:B------:R-:W-:Y:S05]  /*3a40*/  BSYNC B1 ;  /* 0x0000000000017941 */ /* 0x000fea0003800000 */
.L_x_119:
[----:B0-----:R-:W-:Y:S01]  /*3a50*/  @!P5 IMAD R7, R36, R22, R89 ;  /* 0x000000162407d224 */ /* 0x001fe200078e0259 */
[----:B------:R-:W-:Y:S04]  /*3a60*/  BSSY B1, `(.L_x_121) ;  /* 0x0000006000017945 */ /* 0x000fe80003800000 */
[----:B------:R0:W-:Y:S01]  /*3a70*/  @!P5 STG.E.U8 desc[UR36][R8.64+0x18], R7 ;  /* 0x000018070800d986 */ /* 0x0001e2000c101124 */
[----:B------:R-:W-:Y:S05]  /*3a80*/  @P1 BRA `(.L_x_122) ;  /* 0x00000000000c1947 */ /* 0x000fea0003800000 */
[----:B------:R-:W5:Y:S02]  /*3a90*/  LDG.E.U8 R88, desc[UR36][R4.64+0x19] ;  /* 0x0000192404587981 */ /* 0x000f64000c1e1100 */
[----:B-----5:R-:W-:-:S05]  /*3aa0*/  PRMT R6, R88, 0x8880, RZ ;  /* 0x0000888058067816 */ /* 0x020fca00000000ff */
[----:B------:R-:W-:-:S07]  /*3ab0*/  IMAD R89, R6, R23, RZ ;  /* 0x0000001706597224 */ /* 0x000fce00078e02ff */
.L_x_122:
[----:B------:R-:W-:Y:S05]  /*3ac0*/  BSYNC B1 ;  /* 0x0000000000017941 */ /* 0x000fea0003800000 */
.L_x_121:
        /* <DEDUP_REMOVED lines=11> */
.L_x_124:
[----:B------:R-:W-:Y:S05]  /*3b80*/  BSYNC B1 ;  /* 0x0000000000017941 */ /* 0x000fea0003800000 */
.L_x_123:
[----:B0-----:R-:W-:Y:S01]  /*3b90*/  @!P4 IMAD R7, R38, R22, R89 ;  /* 0x000000162607c224 */ /* 0x001fe200078e0259 */
[----:B------:R-:W-:Y:S04]  /*3ba0*/  BSSY B1, `(.L_x_125) ;  /* 0x0000006000017945 */ /* 0x000fe80003800000 */
[----:B------:R0:W-:Y:S01]  /*3bb0*/  @!P4 STG.E.U8 desc[UR36][R10.64+0x18], R7 ;  /* 0x000018070a00c986 */ /* 0x0001e2000c101124 */
[----:B------:R-:W-:Y:S05]  /*3bc0*/  @P3 BRA `(.L_x_126) ;  /* 0x00000000000c3947 */ /* 0x000fea0003800000 */
[----:B------:R-:W5:Y:S02]  /*3bd0*/  LDG.E.U8 R88, desc[UR36][R12.64+0x19] ;  /* 0x000019240c587981 */ /* 0x000f64000c1e1100 */
[----:B-----5:R-:W-:-:S05]  /*3be0*/  PRMT R6, R88, 0x8880, RZ ;  /* 0x0000888058067816 */ /* 0x020fca00000000ff */
[----:B------:R-:W-:-:S07]  /*3bf0*/  IMAD R89, R6, R23, RZ ;  /* 0x0000001706597224 */ /* 0x000fce00078e02ff */
.L_x_126:
[----:B------:R-:W-:Y:S05]  /*3c00*/  BSYNC B1 ;  /* 0x0000000000017941 */ /* 0x000fea0003800000 */
.L_x_125:
[----:B------:R-:W-:Y:S01]  /*3c10*/  @!P3 IMAD R39, R39, R22, R89 ;  /* 0x000000162727b224 */ /* 0x000fe200078e0259 */
[----:B------:R-:W-:Y:S04]  /*3c20*/  BSSY B1, `(.L_x_127) ;  /* 0x0000006000017945 */ /* 0x000fe80003800000 */
[----:B------:R0:W-:Y:S01]  /*3c30*/  @!P3 STG.E.U8 desc[UR36][R10.64+0x19], R39 ;  /* 0x000019270a00b986 */ /* 0x0001e2000c101124 */
[----:B------:R-:W-:Y:S05]  /*3c40*/  @P5 BRA `(.L_x_128) ;  /* 0x00000000000c5947 */ /* 0x000fea0003800000 */
[----:B------:R-:W5:Y:S02]  /*3c50*/  LDG.E.U8 R88, desc[UR36][R4.64+0x20] ;  /* 0x0000202404587981 */ /* 0x000f64000c1e1100 */
[----:B-----5:R-:W-:-:S05]  /*3c60*/  PRMT R6, R88, 0x8880, RZ ;  /* 0x0000888058067816 */ /* 0x020fca00000000ff */
[----:B------:R-:W-:-:S07]  /*3c70*/  IMAD R89, R6, R23, RZ ;  /* 0x0000001706597224 */ /* 0x000fce00078e02ff */
.L_x_128:
[----:B------:R-:W-:Y:S05]  /*3c80*/  BSYNC B1 ;  /* 0x0000000000017941 */ /* 0x000fea0003800000 */
.L_x_127:
[----:B0-----:R-:W-:Y:S01]  /*3c90*/  @!P5 IMAD R7, R40, R22, R89 ;  /* 0x000000162807d224 */ /* 0x001fe200078e0259 */
[----:B------:R-:W-:Y:S04]  /*3ca0*/  BSSY B1, `(.L_x_129) ;  /* 0x0000006000017945 */ /* 0x000fe80003800000 */
[----:B------:R0:W-:Y:S01]  /*3cb0*/  @!P5 STG.E.U8 desc[UR36][R8.64+0x20], R7 ;  /* 0x000020070800d986 */ /* 0x0001e2000c101124 */
[----:B------:R-:W-:Y:S05]  /*3cc0*/  @P1 BRA `(.L_x_130) ;  /* 0x00000000000c1947 */ /* 0x000fea0003800000 */
[----:B------:R-:W5:Y:S02]  /*3cd0*/  LDG.E.U8 R88, desc[UR36][R4.64+0x21] ;  /* 0x0000212404587981 */ /* 0x000f64000c1e1100 */
[----:B-----5:R-:W-:-:S05]  /*3ce0*/  PRMT R6, R88, 0x8880, RZ ;  /* 0x0000888058067816 */ /* 0x020fca00000000ff */
[----:B------:R-:W-:-:S07]  /*3cf0*/  IMAD R89, R6, R23, RZ ;  /* 0x0000001706597224 */ /* 0x000fce00078e02ff */
.L_x_130:
[----:B------:R-:W-:Y:S05]  /*3d00*/  BSYNC B1 ;  /* 0x0000000000017941 */ /* 0x000fea0003800000 */
.L_x_129:
        /* <DEDUP_REMOVED lines=11> */
.L_x_132:
[----:B------:R-:W-:Y:S05]  /*3dc0*/  BSYNC B1 ;  /* 0x0000000000017941 */ /* 0x000fea0003800000 */
.L_x_131:
[----:B0-----:R-:W-:Y:S01]  /*3dd0*/  @!P4 IMAD R7, R42, R22, R89 ;  /* 0x000000162a07c224 */ /* 0x001fe200078e0259 */
[----:B------:R-:W-:Y:S04]  /*3de0*/  BSSY B1, `(.L_x_133) ;  /* 0x0000006000017945 */ /* 0x000fe80003800000 */
[----:B------:R0:W-:Y:S01]  /*3df0*/  @!P4 STG.E.U8 desc[UR36][R10.64+0x20], R7 ;  /* 0x000020070a00c986 */ /* 0x0001e2000c101124 */
[----:B------:R-:W-:Y:S05]  /*3e00*/  @P3 BRA `(.L_x_134) ;  /* 0x00000000000c3947 */ /* 0x000fea0003800000 */
[----:B------:R-:W5:Y:S02]  /*3e10*/  LDG.E.U8 R88, desc[UR36][R12.64+0x21] ;  /* 0x000021240c587981 */ /* 0x000f64000c1e1100 */
[----:B-----5:R-:W-:-:S05]  /*3e20*/  PRMT R6, R88, 0x8880, RZ ;  /* 0x0000888058067816 */ /* 0x020fca00000000ff */
[----:B------:R-:W-:-:S07]  /*3e30*/  IMAD R89, R6, R23, RZ ;  /* 0x0000001706597224 */ /* 0x000fce00078e02ff */
.L_x_134:
[----:B------:R-:W-:Y:S05]  /*3e40*/  BSYNC B1 ;  /* 0x0000000000017941 */ /* 0x000fea0003800000 */
.L_x_133:
[----:B------:R-:W-:Y:S01]  /*3e50*/  @!P3 IMAD R43, R43, R22, R89 ;  /* 0x000000162b2bb224 */ /* 0x000fe200078e0259 */
[----:B------:R-:W-:Y:S04]  /*3e60*/  BSSY B1, `(.L_x_135) ;  /* 0x0000006000017945 */ /* 0x000fe80003800000 */
[----:B------:R0:W-:Y:S01]  /*3e70*/  @!P3 STG.E.U8 desc[UR36][R10.64+0x21], R43 ;  /* 0x0000212b0a00b986 */ /* 0x0001e2000c101124 */
[----:B------:R-:W-:Y:S05]  /*3e80*/  @P5 BRA `(.L_x_136) ;  /* 0x00000000000c5947 */ /* 0x000fea0003800000 */
[----:B------:R-:W5:Y:S02]  /*3e90*/  LDG.E.U8 R88, desc[UR36][R4.64+0x28] ;  /* 0x0000282404587981 */ /* 0x000f64000c1e1100 */
[----:B-----5:R-:W-:-:S05]  /*3ea0*/  PRMT R6, R88, 0x8880, RZ ;  /* 0x0000888058067816 */ /* 0x020fca00000000ff */
[----:B------:R-:W-:-:S07]  /*3eb0*/  IMAD R89, R6, R23, RZ ;  /* 0x0000001706597224 */ /* 0x000fce00078e02ff */
.L_x_136:
[----:B------:R-:W-:Y:S05]  /*3ec0*/  BSYNC B1 ;  /* 0x0000000000017941 */ /* 0x000fea0003800000 */
.L_x_135:
[----:B0-----:R-:W-:Y:S01]  /*3ed0*/  @!P5 IMAD R7, R44, R22, R89 ;  /* 0x000000162c07d224 */ /* 0x001fe200078e0259 */
[----:B------:R-:W-:Y:S04]  /*3ee0*/  BSSY B1, `(.L_x_137) ;  /* 0x0000006000017945 */ /* 0x000fe80003800000 */
[----:B------:R0:W-:Y:S01]  /*3ef0*/  @!P5 STG.E.U8 desc[UR36][R8.64+0x28], R7 ;  /* 0x000028070800d986 */ /* 0x0001e2000c101124 */
[----:B------:R-:W-:Y:S05]  /*3f00*/  @P1 BRA `(.L_x_138) ;  /* 0x00000000000c1947 */ /* 0x000fea0003800000 */
[----:B------:R-:W5:Y:S02]  /*3f10*/  LDG.E.U8 R88, desc[UR36][R4.64+0x29] ;  /* 0x0000292404587981 */ /* 0x000f64000c1e1100 */
[----:B-----5:R-:W-:-:S05]  /*3f20*/  PRMT R6, R88, 0x8880, RZ ;  /* 0x0000888058067816 */ /* 0x020fca00000000ff */
[----:B------:R-:W-:-:S07]  /*3f30*/  IMAD R89, R6, R23, RZ ;  /* 0x0000001706597224 */ /* 0x000fce00078e02ff */
.L_x_138:
[----:B------:R-:W-:Y:S05]  /*3f40*/  BSYNC B1 ;  /* 0x0000000000017941 */ /* 0x000fea0003800000 */
.L_x_137:
        /* <DEDUP_REMOVED lines=11> */
.L_x_140:
[----:B------:R-:W-:Y:S05]  /*4000*/  BSYNC B1 ;  /* 0x0000000000017941 */ /* 0x000fea0003800000 */
.L_x_139:
[----:B0-----:R-:W-:Y:S01]  /*4010*/  @!P4 IMAD R7, R46, R22, R89 ;  /* 0x000000162e07c224 */ /* 0x001fe200078e0259 */
[----:B------:R-:W-:Y:S04]  /*4020*/  BSSY B1, `(.L_x_141) ;  /* 0x0000006000017945 */ /* 0x000fe80003800000 */
[----:B------:R0:W-:Y:S01]  /*4030*/  @!P4 STG.E.U8 desc[UR36][R10.64+0x28], R7 ;  /* 0x000028070a00c986 */ /* 0x0001e2000c101124 */
[----:B------:R-:W-:Y:S05]  /*4040*/  @P3 BRA `(.L_x_142) ;  /* 0x00000000000c3947 */ /* 0x000fea0003800000 */
[----:B------:R-:W5:Y:S02]  /*4050*/  LDG.E.U8 R88, desc[UR36][R12.64+0x29] ;  /* 0x000029240c587981 */ /* 0x000f64000c1e1100 */
[----:B-----5:R-:W-:-:S05]  /*4060*/  PRMT R6, R88, 0x8880, RZ ;  /* 0x0000888058067816 */ /* 0x020fca00000000ff */
[----:B------:R-:W-:-:S07]  /*4070*/  IMAD R89, R6, R23, RZ ;  /* 0x0000001706597224 */ /* 0x000fce00078e02ff */
.L_x_142:
[----:B------:R-:W-:Y:S05]  /*4080*/  BSYNC B1 ;  /* 0x0000000000017941 */ /* 0x000fea0003800000 */
.L_x_141:
[----:B------:R-:W-:Y:S01]  /*4090*/  @!P3 IMAD R47, R47, R22, R89 ;  /* 0x000000162f2fb224 */ /* 0x000fe200078e0259 */
[----:B------:R-:W-:Y:S04]  /*40a0*/  BSSY B1, `(.L_x_143) ;  /* 0x0000006000017945 */ /* 0x000fe80003800000 */
[----:B------:R0:W-:Y:S01]  /*40b0*/  @!P3 STG.E.U8 desc[UR36][R10.64+0x29], R47 ;  /* 0x0000292f0a00b986 */ /* 0x0001e2000c101124 */
[----:B------:R-:W-:Y:S05]  /*40c0*/  @P5 BRA `(.L_x_144) ;  /* 0x00000000000c5947 */ /* 0x000fea0003800000 */
[----:B------:R-:W5:Y:S02]  /*40d0*/  LDG.E.U8 R88, desc[UR36][R4.64+0x30] ;  /* 0x0000302404587981 */ /* 0x000f64000c1e1100 */
[----:B-----5:R-:W-:-:S05]  /*40e0*/  PRMT R6, R88, 0x8880, RZ ;  /* 0x0000888058067816 */ /* 0x020fca00000000ff */
[----:B------:R-:W-:-:S07]  /*40f0*/  IMAD R89, R6, R23, RZ ;  /* 0x0000001706597224 */ /* 0x000fce00078e02ff */
.L_x_144:
[----:B------:R-:W-:Y:S05]  /*4100*/  BSYNC B1 ;  /* 0x0000000000017941 */ /* 0x000fea0003800000 */
.L_x_143:
[----:B0-----:R-:W-:Y:S01]  /*4110*/  @!P5 IMAD R7, R48, R22, R89 ;  /* 0x000000163007d224 */ /* 0x001fe200078e0259 */
[----:B------:R-:W-:Y:S04]  /*4120*/  BSSY B1, `(.L_x_145) ;  /* 0x0000006000017945 */ /* 0x000fe80003800000 */
[----:B------:R0:W-:Y:S01]  /*4130*/  @!P5 STG.E.U8 desc[UR36][R8.64+0x30], R7 ;  /* 0x000030070800d986 */ /* 0x0001e2000c101124 */
[----:B------:R-:W-:Y:S05]  /*4140*/  @P1 BRA `(.L_x_146) ;  /* 0x00000000000c1947 */ /* 0x000fea0003800000 */
[----:B------:R-:W5:Y:S02]  /*4150*/  LDG.E.U8 R88, desc[UR36][R4.64+0x31] ;  /* 0x0000312404587981 */ /* 0x000f64000c1e1100 */
[----:B-----5:R-:W-:-:S05]  /*4160*/  PRMT R6, R88, 0x8880, RZ ;  /* 0x0000888058067816 */ /* 0x020fca00000000ff */
[----:B------:R-:W-:-:S07]  /*4170*/  IMAD R89, R6, R23, RZ ;  /* 0x0000001706597224 */ /* 0x000fce00078e02ff */
.L_x_146:
[----:B------:R-:W-:Y:S05]  /*4180*/  BSYNC B1 ;  /* 0x0000000000017941 */ /* 0x000fea0003800000 */
.L_x_145:
[----:B------:R-:W-:Y:S01]  /*4190*/  ISETP.LT.OR P4, PT, R3, 0x31, !P0 ;  /* 0x000000310300780c */ /* 0x000fe20004781670 */
[----:B------:R-:W-:Y:S01]  /*41a0*/  @!P1 IMAD R49, R49, R22, R89 ;  /* 0x0000001631319224 */ /* 0x000fe200078e0259 */
[----:B------:R-:W-:Y:S01]  /*41b0*/  BSSY B1, `(.L_x_147) ;  /* 0x000000a000017945 */ /* 0x000fe20003800000 */
[C---:B------:R-:W-:Y:S02]  /*41c0*/  ISETP.LT.OR P3, PT, R3.reuse, 0x32, !P0 ;  /* 0x000000320300780c */ /* 0x040fe40004761670 */
[C---:B------:R-:W-:Y:S01]  /*41d0*/  ISETP.LT.OR P5, PT, R3.reuse, 0x39, !P0 ;  /* 0x000000390300780c */ /* 0x040fe200047a1670 */
[----:B------:R0:W-:Y:S01]  /*41e0*/  @!P1 STG.E.U8 desc[UR36][R8.64+0x31], R49 ;  /* 0x0000313108009986 */ /* 0x0001e2000c101124 */
[C---:B------:R-:W-:Y:S02]  /*41f0*/  ISETP.LT.OR P1, PT, R3.reuse, 0x39, !P2 ;  /* 0x000000390300780c */ /* 0x040fe40005721670 */
[----:B------:R-:W-:-:S04]  /*4200*/  ISETP.LT.OR P2, PT, R3, 0x3a, !P2 ;  /* 0x0000003a0300780c */ /* 0x000fc80005741670 */
[----:B------:R-:W-:Y:S09]  /*4210*/  @P4 BRA `(.L_x_148) ;  /* 0x00000000000c4947 */ /* 0x000ff20003800000 */
[----:B------:R-:W5:Y:S02]  /*4220*/  LDG.E.U8 R88, desc[UR36][R12.64+0x30] ;  /* 0x000030240c587981 */ /* 0x000f64000c1e1100 */
[----:B-----5:R-:W-:-:S05]  /*4230*/  PRMT R6, R88, 0x8880, RZ ;  /* 0x0000888058067816 */ /* 0x020fca00000000ff */
[----:B------:R-:W-:-:S07]  /*4240*/  IMAD R89, R6, R23, RZ ;  /* 0x0000001706597224 */ /* 0x000fce00078e02ff */
.L_x_148:
[----:B------:R-:W-:Y:S05]  /*4250*/  BSYNC B1 ;  /* 0x0000000000017941 */ /* 0x000fea0003800000 */
.L_x_147:
[----:B0-----:R-:W-:Y:S01]  /*4260*/  @!P4 IMAD R7, R50, R22, R89 ;  /* 0x000000163207c224 */ /* 0x001fe200078e0259 */
[----:B------:R-:W-:Y:S04]  /*4270*/  BSSY B1, `(.L_x_149) ;  /* 0x0000006000017945 */ /* 0x000fe80003800000 */
[----:B------:R0:W-:Y:S01]  /*4280*/  @!P4 STG.E.U8 desc[UR36][R10.64+0x30], R7 ;  /* 0x000030070a00c986 */ /* 0x0001e2000c101124 */
[----:B------:R-:W-:Y:S05]  /*4290*/  @P3 BRA `(.L_x_150) ;  /* 0x00000000000c3947 */ /* 0x000fea0003800000 */
[----:B------:R-:W5:Y:S02]  /*42a0*/  LDG.E.U8 R88, desc[UR36][R12.64+0x31] ;  /* 0x000031240c587981 */ /* 0x000f64000c1e1100 */
[----:B-----5:R-:W-:-:S05]  /*42b0*/  PRMT R6, R88, 0x8880, RZ ;  /* 0x0000888058067816 */ /* 0x020fca00000000ff */
[----:B------:R-:W-:-:S07]  /*42c0*/  IMAD R89, R6, R23, RZ ;  /* 0x0000001706597224 */ /* 0x000fce00078e02ff */
.L_x_150:
[----:B------:R-:W-:Y:S05]  /*42d0*/  BSYNC B1 ;  /* 0x0000000000017941 */ /* 0x000fea0003800000 */
.L_x_149:
[----:B------:R-:W-:Y:S01]  /*42e0*/  @!P3 IMAD R51, R51, R22, R89 ;  /* 0x000000163333b224 */ /* 0x000fe200078e0259 */
[----:B------:R-:W-:Y:S04]  /*42f0*/  BSSY B1, `(.L_x_151) ;  /* 0x0000006000017945 */ /* 0x000fe80003800000 */
[----:B------:R0:W-:Y:S01]  /*4300*/  @!P3 STG.E.U8 desc[UR36][R10.64+0x31], R51 ;  /* 0x000031330a00b986 */ /* 0x0001e2000c101124 */
[----:B------:R-:W-:Y:S05]  /*4310*/  @P1 BRA `(.L_x_152) ;  /* 0x00000000000c1947 */ /* 0x000fea0003800000 */
[----:B------:R-:W5:Y:S02]  /*4320*/  LDG.E.U8 R88, desc[UR36][R4.64+0x38] ;  /* 0x0000382404587981 */ /* 0x000f64000c1e1100 */
[----:B-----5:R-:W-:-:S05]  /*4330*/  PRMT R6, R88, 0x8880, RZ ;  /* 0x0000888058067816 */ /* 0x020fca00000000ff */
[----:B------:R-:W-:-:S07]  /*4340*/  IMAD R89, R6, R23, RZ ;  /* 0x0000001706597224 */ /* 0x000fce00078e02ff */
.L_x_152:
[----:B------:R-:W-:Y:S05]  /*4350*/  BSYNC B1 ;  /* 0x0000000000017941 */ /* 0x000fea0003800000 */
.L_x_151:
[----:B0-----:R-:W-:Y:S01]  /*4360*/  @!P1 IMAD R7, R52, R22, R89 ;  /* 0x0000001634079224 */ /* 0x001fe200078e0259 */
[----:B------:R-:W-:Y:S04]  /*4370*/  BSSY B1, `(.L_x_153) ;  /* 0x0000006000017945 */ /* 0x000fe80003800000 */
[----:B------:R0:W-:Y:S01]  /*4380*/  @!P1 STG.E.U8 desc[UR36][R8.64+0x38], R7 ;  /* 0x0000380708009986 */ /* 0x0001e2000c101124 */
[----:B------:R-:W-:Y:S05]  /*4390*/  @P2 BRA `(.L_x_154) ;  /* 0x00000000000c2947 */ /* 0x000fea0003800000 */
[----:B------:R-:W5:Y:S02]  /*43a0*/  LDG.E.U8 R88, desc[UR36][R4.64+0x39] ;  /* 0x0000392404587981 */ /* 0x000f64000c1e1100 */
[----:B-----5:R-:W-:-:S05]  /*43b0*/  PRMT R6, R88, 0x8880, RZ ;  /* 0x0000888058067816 */ /* 0x020fca00000000ff */
[----:B------:R-:W-:-:S07]  /*43c0*/  IMAD R89, R6, R23, RZ ;  /* 0x0000001706597224 */ /* 0x000fce00078e02ff */
.L_x_154:
[----:B------:R-:W-:Y:S05]  /*43d0*/  BSYNC B1 ;  /* 0x0000000000017941 */ /* 0x000fea0003800000 */
.L_x_153:
[----:B------:R-:W-:Y:S01]  /*43e0*/  @!P2 IMAD R53, R53, R22, R89 ;  /* 0x000000163535a224 */ /* 0x000fe200078e0259 */
[----:B------:R-:W-:Y:S04]  /*43f0*/  BSSY B1, `(.L_x_155) ;  /* 0x0000006000017945 */ /* 0x000fe80003800000 */
[----:B------:R0:W-:Y:S01]  /*4400*/  @!P2 STG.E.U8 desc[UR36][R8.64+0x39], R53 ;  /* 0x000039350800a986 */ /* 0x0001e2000c101124 */
[----:B------:R-:W-:Y:S05]  /*4410*/  @P5 BRA `(.L_x_156) ;  /* 0x00000000000c5947 */ /* 0x000fea0003800000 */
[----:B------:R-:W5:Y:S02]  /*4420*/  LDG.E.U8 R88, desc[UR36][R12.64+0x38] ;  /* 0x000038240c587981 */ /* 0x000f64000c1e1100 */
[----:B-----5:R-:W-:-:S05]  /*4430*/  PRMT R4, R88, 0x8880, RZ ;  /* 0x0000888058047816 */ /* 0x020fca00000000ff */
[----:B------:R-:W-:-:S07]  /*4440*/  IMAD R89, R4, R23, RZ ;  /* 0x0000001704597224 */ /* 0x000fce00078e02ff */
.L_x_156:
[----:B------:R-:W-:Y:S05]  /*4450*/  BSYNC B1 ;  /* 0x0000000000017941 */ /* 0x000fea0003800000 */
.L_x_155:
[----:B------:R-:W-:Y:S01]  /*4460*/  @!P5 IMAD R5, R54, R22, R89 ;  /* 0x000000163605d224 */ /* 0x000fe200078e0259 */
[----:B------:R-:W-:Y:S01]  /*4470*/  ISETP.LT.OR P0, PT, R3, 0x3a, !P0 ;  /* 0x0000003a0300780c */ /* 0x000fe20004701670 */
[----:B------:R-:W-:Y:S03]  /*4480*/  BSSY B1, `(.L_x_157) ;  /* 0x0000006000017945 */ /* 0x000fe60003800000 */
[----:B------:R0:W-:Y:S09]  /*4490*/  @!P5 STG.E.U8 desc[UR36][R10.64+0x38], R5 ;  /* 0x000038050a00d986 */ /* 0x0001f2000c101124 */
[----:B------:R-:W-:Y:S05]  /*44a0*/  @P0 BRA `(.L_x_158) ;  /* 0x00000000000c0947 */ /* 0x000fea0003800000 */
[----:B------:R-:W5:Y:S02]  /*44b0*/  LDG.E.U8 R88, desc[UR36][R12.64+0x39] ;  /* 0x000039240c587981 */ /* 0x000f64000c1e1100 */
[----:B-----5:R-:W-:-:S05]  /*44c0*/  PRMT R4, R88, 0x8880, RZ ;  /* 0x0000888058047816 */ /* 0x020fca00000000ff */
[----:B------:R-:W-:-:S07]  /*44d0*/  IMAD R89, R4, R23, RZ ;  /* 0x0000001704597224 */ /* 0x000fce00078e02ff */
.L_x_158:
[----:B------:R-:W-:Y:S05]  /*44e0*/  BSYNC B1 ;  /* 0x0000000000017941 */ /* 0x000fea0003800000 */
.L_x_157:
[----:B------:R-:W-:Y:S01]  /*44f0*/  IMAD R55, R55, R22, R89 ;  /* 0x0000001637377224 */ /* 0x000fe200078e0259 */
[----:B------:R-:W-:Y:S06]  /*4500*/  @P0 BRA `(.L_x_159) ;  /* 0x0000000c00180947 */ /* 0x000fec0003800000 */
[----:B------:R0:W-:Y:S01]  /*4510*/  STG.E.U8 desc[UR36][R10.64+0x39], R55 ;  /* 0x000039370a007986 */ /* 0x0001e2000c101124 */
[----:B------:R-:W-:Y:S05]  /*4520*/  BRA `(.L_x_159) ;  /* 0x0000000c00107947 */ /* 0x000fea0003800000 */
.L_x_30:
[C---:B------:R-:W-:Y:S02]  /*4530*/  ISETP.GE.AND P2, PT, R100.reuse, 0x1, PT ;  /* 0x000000016400780c */ /* 0x040fe40003f46270 */
[----:B------:R-:W-:Y:S02]  /*4540*/  ISETP.GE.AND P1, PT, R100, 0x9, PT ;  /* 0x000000096400780c */ /* 0x000fe40003f26270 */
[C---:B------:R-:W-:Y:S02]  /*4550*/  ISETP.LT.OR P4, PT, R3.reuse, 0x1, !P2 ;  /* 0x000000010300780c */ /* 0x040fe40005781670 */
[C---:B------:R-:W-:Y:S02]  /*4560*/  ISETP.LT.OR P5, PT, R3.reuse, 0x2, !P2 ;  /* 0x000000020300780c */ /* 0x040fe400057a1670 */
[C---:B------:R-:W-:Y:S02]  /*4570*/  ISETP.LT.OR P0, PT, R3.reuse, 0x1, !P1 ;  /* 0x000000010300780c */ /* 0x040fe40004f01670 */
[----:B------:R-:W-:-:S07]  /*4580*/  ISETP.LT.OR P3, PT, R3, 0x2, !P1 ;  /* 0x000000020300780c */ /* 0x000fce0004f61670 */
[-C--:B------:R-:W-:Y:S02]  /*4590*/  @!P4 IMAD R5, R56, R22.reuse, RZ ;  /* 0x000000163805c224 */ /* 0x080fe400078e02ff */
[-C--:B------:R-:W-:Y:S02]  /*45a0*/  @!P5 IMAD R57, R57, R22.reuse, RZ ;  /* 0x000000163939d224 */ /* 0x080fe400078e02ff */
[-C--:B------:R-:W-:Y:S01]  /*45b0*/  @!P0 IMAD R13, R58, R22.reuse, RZ ;  /* 0x000000163a0d8224 */ /* 0x080fe200078e02ff */
[----:B------:R0:W-:Y:S01]  /*45c0*/  @!P4 STG.E.U8 desc[UR36][R92.64], R5 ;  /* 0x000000055c00c986 */ /* 0x0001e2000c101124 */
[----:B------:R-:W-:Y:S01]  /*45d0*/  ISETP.LT.OR P4, PT, R3, 0x9, !P2 ;  /* 0x000000090300780c */ /* 0x000fe20005781670 */
[----:B------:R-:W-:Y:S02]  /*45e0*/  @!P3 IMAD R59, R59, R22, RZ ;  /* 0x000000163b3bb224 */ /* 0x000fe400078e02ff */
[----:B------:R-:W-:Y:S01]  /*45f0*/  @!P5 STG.E.U8 desc[UR36][R92.64+0x1], R57 ;  /* 0x000001395c00d986 */ /* 0x000fe2000c101124 */
[----:B------:R-:W-:-:S03]  /*4600*/  ISETP.LT.OR P5, PT, R3, 0xa, !P2 ;  /* 0x0000000a0300780c */ /* 0x000fc600057a1670 */
[----:B------:R1:W-:Y:S01]  /*4610*/  @!P0 STG.E.U8 desc[UR36][R6.64], R13 ;  /* 0x0000000d06008986 */ /* 0x0003e2000c101124 */
[----:B------:R-:W-:-:S03]  /*4620*/  ISETP.LT.OR P0, PT, R3, 0x9, !P1 ;  /* 0x000000090300780c */ /* 0x000fc60004f01670 */
[----:B------:R-:W-:Y:S01]  /*4630*/  @!P3 STG.E.U8 desc[UR36][R6.64+0x1], R59 ;  /* 0x0000013b0600b986 */ /* 0x000fe2000c101124 */
[----:B------:R-:W-:Y:S01]  /*4640*/  ISETP.LT.OR P3, PT, R3, 0xa, !P1 ;  /* 0x0000000a0300780c */ /* 0x000fe20004f61670 */
[----:B------:R-:W-:-:S04]  /*4650*/  @!P4 IMAD R15, R60, R22, RZ ;  /* 0x000000163c0fc224 */ /* 0x000fc800078e02ff */
[-C--:B------:R-:W-:Y:S01]  /*4660*/  @!P5 IMAD R61, R61, R22.reuse, RZ ;  /* 0x000000163d3dd224 */ /* 0x080fe200078e02ff */
[----:B------:R2:W-:Y:S01]  /*4670*/  @!P4 STG.E.U8 desc[UR36][R92.64+0x8], R15 ;  /* 0x0000080f5c00c986 */ /* 0x0005e2000c101124 */
[C---:B------:R-:W-:Y:S02]  /*4680*/  ISETP.LT.OR P4, PT, R3.reuse, 0x11, !P2 ;  /* 0x000000110300780c */ /* 0x040fe40005781670 */
[-C--:B0-----:R-:W-:Y:S01]  /*4690*/  @!P0 IMAD R5, R62, R22.reuse, RZ ;  /* 0x000000163e058224 */ /* 0x081fe200078e02ff */
[----:B------:R-:W-:Y:S01]  /*46a0*/  @!P5 STG.E.U8 desc[UR36][R92.64+0x9], R61 ;  /* 0x0000093d5c00d986 */ /* 0x000fe2000c101124 */
[----:B------:R-:W-:Y:S02]  /*46b0*/  ISETP.LT.OR P5, PT, R3, 0x12, !P2 ;  /* 0x000000120300780c */ /* 0x000fe400057a1670 */
[----:B------:R-:W-:Y:S01]  /*46c0*/  @!P3 IMAD R63, R63, R22, RZ ;  /* 0x000000163f3fb224 */ /* 0x000fe200078e02ff */
[----:B------:R0:W-:Y:S01]  /*46d0*/  @!P0 STG.E.U8 desc[UR36][R6.64+0x8], R5 ;  /* 0x0000080506008986 */ /* 0x0001e2000c101124 */
[----:B------:R-:W-:-:S03]  /*46e0*/  ISETP.LT.OR P0, PT, R3, 0x11, !P1 ;  /* 0x000000110300780c */ /* 0x000fc60004f01670 */
[----:B------:R-:W-:Y:S01]  /*46f0*/  @!P3 STG.E.U8 desc[UR36][R6.64+0x9], R63 ;  /* 0x0000093f0600b986 */ /* 0x000fe2000c101124 */
[----:B------:R-:W-:Y:S01]  /*4700*/  ISETP.LT.OR P3, PT, R3, 0x12, !P1 ;  /* 0x000000120300780c */ /* 0x000fe20004f61670 */
[----:B-1----:R-:W-:-:S04]  /*4710*/  @!P4 IMAD R13, R64, R22, RZ ;  /* 0x00000016400dc224 */ /* 0x002fc800078e02ff */
[-C--:B------:R-:W-:Y:S01]  /*4720*/  @!P5 IMAD R65, R65, R22.reuse, RZ ;  /* 0x000000164141d224 */ /* 0x080fe200078e02ff */
[----:B------:R1:W-:Y:S01]  /*4730*/  @!P4 STG.E.U8 desc[UR36][R92.64+0x10], R13 ;  /* 0x0000100d5c00c986 */ /* 0x0003e2000c101124 */
[C---:B------:R-:W-:Y:S02]  /*4740*/  ISETP.LT.OR P4, PT, R3.reuse, 0x19, !P2 ;  /* 0x000000190300780c */ /* 0x040fe40005781670 */
[-C--:B--2---:R-:W-:Y:S01]  /*4750*/  @!P0 IMAD R15, R66, R22.reuse, RZ ;  /* 0x00000016420f8224 */ /* 0x084fe200078e02ff */
[----:B------:R-:W-:Y:S01]  /*4760*/  @!P5 STG.E.U8 desc[UR36][R92.64+0x11], R65 ;  /* 0x000011415c00d986 */ /* 0x000fe2000c101124 */
[----:B------:R-:W-:Y:S02]  /*4770*/  ISETP.LT.OR P5, PT, R3, 0x1a, !P2 ;  /* 0x0000001a0300780c */ /* 0x000fe400057a1670 */
[----:B------:R-:W-:Y:S01]  /*4780*/  @!P3 IMAD R67, R67, R22, RZ ;  /* 0x000000164343b224 */ /* 0x000fe200078e02ff */
[----:B------:R2:W-:Y:S01]  /*4790*/  @!P0 STG.E.U8 desc[UR36][R6.64+0x10], R15 ;  /* 0x0000100f06008986 */ /* 0x0005e2000c101124 */
[----:B------:R-:W-:-:S03]  /*47a0*/  ISETP.LT.OR P0, PT, R3, 0x19, !P1 ;  /* 0x000000190300780c */ /* 0x000fc60004f01670 */
[----:B------:R-:W-:Y:S01]  /*47b0*/  @!P3 STG.E.U8 desc[UR36][R6.64+0x11], R67 ;  /* 0x000011430600b986 */ /* 0x000fe2000c101124 */
[----:B------:R-:W-:Y:S01]  /*47c0*/  ISETP.LT.OR P3, PT, R3, 0x1a, !P1 ;  /* 0x0000001a0300780c */ /* 0x000fe20004f61670 */
[----:B0-----:R-:W-:-:S04]  /*47d0*/  @!P4 IMAD R5, R68, R22, RZ ;  /* 0x000000164405c224 */ /* 0x001fc800078e02ff */
[-C--:B------:R-:W-:Y:S01]  /*47e0*/  @!P5 IMAD R69, R69, R22.reuse, RZ ;  /* 0x000000164545d224 */ /* 0x080fe200078e02ff */
[----:B------:R0:W-:Y:S01]  /*47f0*/  @!P4 STG.E.U8 desc[UR36][R92.64+0x18], R5 ;  /* 0x000018055c00c986 */ /* 0x0001e2000c101124 */
[C---:B------:R-:W-:Y:S02]  /*4800*/  ISETP.LT.OR P4, PT, R3.reuse, 0x21, !P2 ;  /* 0x000000210300780c */ /* 0x040fe40005781670 */
[-C--:B-1----:R-:W-:Y:S01]  /*4810*/  @!P0 IMAD R13, R70, R22.reuse, RZ ;  /* 0x00000016460d8224 */ /* 0x082fe200078e02ff */
[----:B------:R-:W-:Y:S01]  /*4820*/  @!P5 STG.E.U8 desc[UR36][R92.64+0x19], R69 ;  /* 0x000019455c00d986 */ /* 0x000fe2000c101124 */
[----:B------:R-:W-:Y:S02]  /*4830*/  ISETP.LT.OR P5, PT, R3, 0x22, !P2 ;  /* 0x000000220300780c */ /* 0x000fe400057a1670 */
[----:B------:R-:W-:Y:S01]  /*4840*/  @!P3 IMAD R71, R71, R22, RZ ;  /* 0x000000164747b224 */ /* 0x000fe200078e02ff */
[----:B------:R1:W-:Y:S01]  /*4850*/  @!P0 STG.E.U8 desc[UR36][R6.64+0x18], R13 ;  /* 0x0000180d06008986 */ /* 0x0003e2000c101124 */
[----:B------:R-:W-:-:S03]  /*4860*/  ISETP.LT.OR P0, PT, R3, 0x21, !P1 ;  /* 0x000000210300780c */ /* 0x000fc60004f01670 */
[----:B------:R-:W-:Y:S01]  /*4870*/  @!P3 STG.E.U8 desc[UR36][R6.64+0x19], R71 ;  /* 0x000019470600b986 */ /* 0x000fe2000c101124 */
[----:B------:R-:W-:Y:S01]  /*4880*/  ISETP.LT.OR P3, PT, R3, 0x22, !P1 ;  /* 0x000000220300780c */ /* 0x000fe20004f61670 */
[----:B--2---:R-:W-:-:S04]  /*4890*/  @!P4 IMAD R15, R72, R22, RZ ;  /* 0x00000016480fc224 */ /* 0x004fc800078e02ff */
        /* <DEDUP_REMOVED lines=32> */
[----:B------:R-:W-:-:S02]  /*4aa0*/  ISETP.GE.AND P0, PT, R100, 0x81, PT ;  /* 0x000000816400780c */ /* 0x000fc40003f06270 */
[C---:B------:R-:W-:Y:S01]  /*4ab0*/  ISETP.LT.OR P5, PT, R3.reuse, 0x39, !P1 ;  /* 0x000000390300780c */ /* 0x040fe20004fa1670 */
[----:B------:R-:W-:Y:S01]  /*4ac0*/  @!P3 STG.E.U8 desc[UR36][R6.64+0x31], R83 ;  /* 0x000031530600b986 */ /* 0x000fe2000c101124 */
[C---:B------:R-:W-:Y:S01]  /*4ad0*/  ISETP.LT.OR P1, PT, R3.reuse, 0x3a, !P1 ;  /* 0x0000003a0300780c */ /* 0x040fe20004f21670 */
[----:B--2---:R-:W-:Y:S01]  /*4ae0*/  @!P4 IMAD R15, R84, R22, RZ ;  /* 0x00000016540fc224 */ /* 0x004fe200078e02ff */
[----:B------:R-:W-:-:S03]  /*4af0*/  ISETP.LT.OR P3, PT, R3, 0x1, !P0 ;  /* 0x000000010300780c */ /* 0x000fc60004761670 */
[----:B------:R-:W-:Y:S01]  /*4b00*/  @!P2 IMAD R85, R85, R22, RZ ;  /* 0x000000165555a224 */ /* 0x000fe200078e02ff */
[----:B------:R-:W-:Y:S01]  /*4b10*/  @!P4 STG.E.U8 desc[UR36][R92.64+0x38], R15 ;  /* 0x0000380f5c00c986 */ /* 0x000fe2000c101124 */
[----:B------:R-:W-:-:S03]  /*4b20*/  ISETP.LT.OR P4, PT, R3, 0x2, !P0 ;  /* 0x000000020300780c */ /* 0x000fc60004781670 */
[----:B------:R-:W-:Y:S01]  /*4b30*/  @!P2 STG.E.U8 desc[UR36][R92.64+0x39], R85 ;  /* 0x000039555c00a986 */ /* 0x000fe2000c101124 */
[-C--:B0-----:R-:W-:Y:S01]  /*4b40*/  @!P5 IMAD R5, R86, R22.reuse, RZ ;  /* 0x000000165605d224 */ /* 0x081fe200078e02ff */
[----:B------:R-:W-:Y:S01]  /*4b50*/  ISETP.GE.AND P2, PT, R100, 0x89, PT ;  /* 0x000000896400780c */ /* 0x000fe20003f46270 */
[-C--:B------:R-:W-:Y:S02]  /*4b60*/  @!P1 IMAD R87, R87, R22.reuse, RZ ;  /* 0x0000001657579224 */ /* 0x080fe400078e02ff */
[----:B-1----:R-:W-:Y:S01]  /*4b70*/  @!P3 IMAD R13, R24, R22, RZ ;  /* 0x00000016180db224 */ /* 0x002fe200078e02ff */
[----:B------:R0:W-:Y:S01]  /*4b80*/  @!P5 STG.E.U8 desc[UR36][R6.64+0x38], R5 ;  /* 0x000038050600d986 */ /* 0x0001e2000c101124 */
[----:B------:R-:W-:-:S03]  /*4b90*/  ISETP.LT.OR P5, PT, R3, 0x1, !P2 ;  /* 0x000000010300780c */ /* 0x000fc600057a1670 */
[----:B------:R-:W-:Y:S01]  /*4ba0*/  @!P4 IMAD R25, R25, R22, RZ ;  /* 0x000000161919c224 */ /* 0x000fe200078e02ff */
[----:B------:R-:W-:Y:S01]  /*4bb0*/  @!P1 STG.E.U8 desc[UR36][R6.64+0x39], R87 ;  /* 0x0000395706009986 */ /* 0x000fe2000c101124 */
[----:B------:R-:W-:-:S03]  /*4bc0*/  ISETP.LT.OR P1, PT, R3, 0x2, !P2 ;  /* 0x000000020300780c */ /* 0x000fc60005721670 */
[----:B------:R-:W-:Y:S01]  /*4bd0*/  @!P3 STG.E.U8 desc[UR36][R8.64], R13 ;  /* 0x0000000d0800b986 */ /* 0x000fe2000c101124 */
[----:B------:R-:W-:-:S03]  /*4be0*/  ISETP.LT.OR P3, PT, R3, 0x9, !P0 ;  /* 0x000000090300780c */ /* 0x000fc60004761670 */
[----:B------:R-:W-:Y:S01]  /*4bf0*/  @!P4 STG.E.U8 desc[UR36][R8.64+0x1], R25 ;  /* 0x000001190800c986 */ /* 0x000fe2000c101124 */
[----:B------:R-:W-:Y:S01]  /*4c00*/  ISETP.LT.OR P4, PT, R3, 0xa, !P0 ;  /* 0x0000000a0300780c */ /* 0x000fe20004781670 */
[----:B0-----:R-:W-:-:S04]  /*4c10*/  @!P5 IMAD R5, R26, R22, RZ ;  /* 0x000000161a05d224 */ /* 0x001fc800078e02ff */
[-C--:B------:R-:W-:Y:S01]  /*4c20*/  @!P1 IMAD R27, R27, R22.reuse, RZ ;  /* 0x000000161b1b9224 */ /* 0x080fe200078e02ff */
[----:B------:R0:W-:Y:S01]  /*4c30*/  @!P5 STG.E.U8 desc[UR36][R10.64], R5 ;  /* 0x000000050a00d986 */ /* 0x0001e2000c101124 */
[C---:B------:R-:W-:Y:S02]  /*4c40*/  ISETP.LT.OR P5, PT, R3.reuse, 0x9, !P2 ;  /* 0x000000090300780c */ /* 0x040fe400057a1670 */
[-C--:B------:R-:W-:Y:S01]  /*4c50*/  @!P3 IMAD R15, R28, R22.reuse, RZ ;  /* 0x000000161c0fb224 */ /* 0x080fe200078e02ff */
[----:B------:R-:W-:Y:S01]  /*4c60*/  @!P1 STG.E.U8 desc[UR36][R10.64+0x1], R27 ;  /* 0x0000011b0a009986 */ /* 0x000fe2000c101124 */
[----:B------:R-:W-:Y:S02]  /*4c70*/  ISETP.LT.OR P1, PT, R3, 0xa, !P2 ;  /* 0x0000000a0300780c */ /* 0x000fe40005721670 */
[----:B------:R-:W-:Y:S01]  /*4c80*/  @!P4 IMAD R29, R29, R22, RZ ;  /* 0x000000161d1dc224 */ /* 0x000fe200078e02ff */
        /* <DEDUP_REMOVED lines=40> */
[----:B-1----:R-:W-:-:S04]  /*4f10*/  @!P5 IMAD R13, R42, R22, RZ ;  /* 0x000000162a0dd224 */ /* 0x002fc800078e02ff */
        /* <DEDUP_REMOVED lines=12> */
[----:B------:R-:W-:-:S04]  /*4fe0*/  @!P1 IMAD R7, R46, R22, RZ ;  /* 0x000000162e079224 */ /* 0x000fc800078e02ff */
[-C--:B------:R-:W-:Y:S01]  /*4ff0*/  @!P3 IMAD R47, R47, R22.reuse, RZ ;  /* 0x000000162f2fb224 */ /* 0x080fe200078e02ff */
[----:B------:R1:W-:Y:S01]  /*5000*/  @!P1 STG.E.U8 desc[UR36][R10.64+0x28], R7 ;  /* 0x000028070a009986 */ /* 0x0003e2000c101124 */
[----:B------:R-:W-:Y:S02]  /*5010*/  ISETP.LT.OR P1, PT, R3, 0x31, !P2 ;  /* 0x000000310300780c */ /* 0x000fe40005721670 */
[----:B------:R-:W-:Y:S01]  /*5020*/  @!P4 IMAD R49, R49, R22, RZ ;  /* 0x000000163131c224 */ /* 0x000fe200078e02ff */
[----:B------:R2:W-:Y:S01]  /*5030*/  @!P3 STG.E.U8 desc[UR36][R10.64+0x29], R47 ;  /* 0x0000292f0a00b986 */ /* 0x0005e2000c101124 */
[C---:B------:R-:W-:Y:S02]  /*5040*/  ISETP.LT.OR P3, PT, R3.reuse, 0x39, !P0 ;  /* 0x000000390300780c */ /* 0x040fe40004761670 */
[C---:B------:R-:W-:Y:S01]  /*5050*/  ISETP.LT.OR P0, PT, R3.reuse, 0x3a, !P0 ;  /* 0x0000003a0300780c */ /* 0x040fe20004701670 */
[----:B------:R2:W-:Y:S01]  /*5060*/  @!P4 STG.E.U8 desc[UR36][R8.64+0x31], R49 ;  /* 0x000031310800c986 */ /* 0x0005e2000c101124 */
[----:B------:R-:W-:-:S03]  /*5070*/  ISETP.LT.OR P4, PT, R3, 0x32, !P2 ;  /* 0x000000320300780c */ /* 0x000fc60005781670 */
[----:B------:R2:W-:Y:S01]  /*5080*/  @!P5 STG.E.U8 desc[UR36][R8.64+0x30], R13 ;  /* 0x0000300d0800d986 */ /* 0x0005e2000c101124 */
[C---:B------:R-:W-:Y:S02]  /*5090*/  ISETP.LT.OR P5, PT, R3.reuse, 0x39, !P2 ;  /* 0x000000390300780c */ /* 0x040fe400057a1670 */
[----:B------:R-:W-:Y:S01]  /*50a0*/  ISETP.LT.OR P2, PT, R3, 0x3a, !P2 ;  /* 0x0000003a0300780c */ /* 0x000fe20005741670 */
[-C--:B------:R-:W-:Y:S02]  /*50b0*/  @!P1 IMAD R3, R50, R22.reuse, RZ ;  /* 0x0000001632039224 */ /* 0x080fe400078e02ff */
[-C--:B0-----:R-:W-:Y:S02]  /*50c0*/  @!P3 IMAD R5, R52, R22.reuse, RZ ;  /* 0x000000163405b224 */ /* 0x081fe400078e02ff */
[-C--:B------:R-:W-:Y:S01]  /*50d0*/  @!P0 IMAD R53, R53, R22.reuse, RZ ;  /* 0x0000001635358224 */ /* 0x080fe200078e02ff */
[----:B------:R2:W-:Y:S01]  /*50e0*/  @!P1 STG.E.U8 desc[UR36][R10.64+0x30], R3 ;  /* 0x000030030a009986 */ /* 0x0005e2000c101124 */
[----:B------:R-:W-:-:S04]  /*50f0*/  @!P4 IMAD R51, R51, R22, RZ ;  /* 0x000000163333c224 */ /* 0x000fc800078e02ff */
[-C--:B-1----:R-:W-:Y:S01]  /*5100*/  @!P5 IMAD R7, R54, R22.reuse, RZ ;  /* 0x000000163607d224 */ /* 0x082fe200078e02ff */
[----:B------:R2:W-:Y:S01]  /*5110*/  @!P4 STG.E.U8 desc[UR36][R10.64+0x31], R51 ;  /* 0x000031330a00c986 */ /* 0x0005e2000c101124 */
[----:B------:R-:W-:-:S03]  /*5120*/  @!P2 IMAD R55, R55, R22, RZ ;  /* 0x000000163737a224 */ /* 0x000fc600078e02ff */
[----:B------:R2:W-:Y:S04]  /*5130*/  @!P3 STG.E.U8 desc[UR36][R8.64+0x38], R5 ;  /* 0x000038050800b986 */ /* 0x0005e8000c101124 */
[----:B------:R2:W-:Y:S04]  /*5140*/  @!P0 STG.E.U8 desc[UR36][R8.64+0x39], R53 ;  /* 0x0000393508008986 */ /* 0x0005e8000c101124 */
[----:B------:R2:W-:Y:S04]  /*5150*/  @!P5 STG.E.U8 desc[UR36][R10.64+0x38], R7 ;  /* 0x000038070a00d986 */ /* 0x0005e8000c101124 */
[----:B------:R2:W-:Y:S02]  /*5160*/  @!P2 STG.E.U8 desc[UR36][R10.64+0x39], R55 ;  /* 0x000039370a00a986 */ /* 0x0005e4000c101124 */
.L_x_159:
[----:B------:R-:W-:Y:S05]  /*5170*/  BSYNC B0 ;  /* 0x0000000000007941 */ /* 0x000fea0003800000 */
.L_x_29:
[----:B------:R-:W-:Y:S01]  /*5180*/  ULDC UR4, c[0x0][0xc] ;  /* 0x0000030000047ab9 */ /* 0x000fe20000000800 */
[----:B------:R-:W-:Y:S01]  /*5190*/  ULDC UR5, c[0x0][0x10] ;  /* 0x0000040000057ab9 */ /* 0x000fe20000000800 */
[----:B--2---:R-:W2:Y:S01]  /*51a0*/  LDC R3, c[0x0][0x14] ;  /* 0x00000500ff037b82 */ /* 0x004ea20000000800 */
[----:B------:R-:W-:Y:S01]  /*51b0*/  UIMAD.WIDE.U32 UR4, UR4, UR5, URZ ;  /* 0x00000005040472a5 */ /* 0x000fe2000f8e003f */
[----:B------:R-:W-:Y:S02]  /*51c0*/  IMAD.MOV.U32 R91, RZ, RZ, -0x1 ;  /* 0xffffffffff5b7424 */ /* 0x000fe400078e00ff */
[----:B------:R-:W-:-:S03]  /*51d0*/  IMAD.MOV.U32 R89, RZ, RZ, -0x1 ;  /* 0xffffffffff597424 */ /* 0x000fc600078e00ff */
[----:B--2---:R-:W-:-:S04]  /*51e0*/  IMAD.WIDE.U32 R16, R3, UR4, R16 ;  /* 0x0000000403107c25 */ /* 0x004fc8000f8e0010 */
[----:B------:R-:W-:Y:S01]  /*51f0*/  IMAD R3, R3, UR5, RZ ;  /* 0x0000000503037c24 */ /* 0x000fe2000f8e02ff */
[----:B------:R-:W-:Y:S02]  /*5200*/  ULDC.64 UR4, c[0x0][0x650] ;  /* 0x0001940000047ab9 */ /* 0x000fe40000000a00 */
[----:B------:R-:W-:Y:S01]  /*5210*/  ISETP.GE.U32.AND P0, PT, R16, UR4, PT ;  /* 0x0000000410007c0c */ /* 0x000fe2000bf06070 */
[--C-:B------:R-:W-:Y:S01]  /*5220*/  IMAD.IADD R17, R17, 0x1, R3.reuse ;  /* 0x0000000111117824 */ /* 0x100fe200078e0203 */
[----:B------:R-:W-:-:S04]  /*5230*/  PRMT R3, RZ, 0x7610, R3 ;  /* 0x00007610ff037816 */ /* 0x000fc80000000003 */
[----:B------:R-:W-:-:S13]  /*5240*/  ISETP.GE.U32.AND.EX P0, PT, R17, UR5, PT, P0 ;  /* 0x0000000511007c0c */ /* 0x000fda000bf06100 */
[----:B------:R-:W-:Y:S05]  /*5250*/  @P0 BRA `(.L_x_160) ;  /* 0x0000000400640947 */ /* 0x000fea0003800000 */
[----:B------:R-:W2:Y:S01]  /*5260*/  S2R R12, SR_CTAID.X ;  /* 0x00000000000c7919 */ /* 0x000ea20000002500 */
[----:B0--3--:R-:W0:Y:S01]  /*5270*/  LDC.64 R10, c[0x0][0x628] ;  /* 0x00018a00ff0a7b82 */ /* 0x009e220000000a00 */
[----:B------:R-:W-:Y:S01]  /*5280*/  ULDC UR4, c[0x0][0x150] ;  /* 0x0000540000047ab9 */ /* 0x000fe20000000800 */
[----:B------:R-:W-:Y:S01]  /*5290*/  IMAD.MOV.U32 R8, RZ, RZ, R16 ;  /* 0x000000ffff087224 */ /* 0x000fe200078e0010 */
[----:B------:R-:W3:Y:S01]  /*52a0*/  S2R R24, SR_CTAID.Y ;  /* 0x0000000000187919 */ /* 0x000ee20000002600 */
[----:B------:R-:W-:-:S04]  /*52b0*/  IMAD.MOV.U32 R9, RZ, RZ, R17 ;  /* 0x000000ffff097224 */ /* 0x000fc800078e0011 */
[----:B------:R-:W1:Y:S08]  /*52c0*/  LDC R21, c[0x0][0x144] ;  /* 0x00005100ff157b82 */ /* 0x000e700000000800 */
[----:B------:R-:W1:Y:S08]  /*52d0*/  LDC R0, c[0x0][0x630] ;  /* 0x00018c00ff007b82 */ /* 0x000e700000000800 */
[----:B------:R-:W1:Y:S01]  /*52e0*/  LDC.64 R14, c[0x0][0x620] ;  /* 0x00018800ff0e7b82 */ /* 0x000e620000000a00 */
[----:B0-----:R-:W-:-:S04]  /*52f0*/  ISETP.NE.U32.AND P0, PT, R10, RZ, PT ;  /* 0x000000ff0a00720c */ /* 0x001fc80003f05070 */
[----:B------:R-:W-:Y:S02]  /*5300*/  ISETP.NE.AND.EX P0, PT, R11, RZ, PT, P0 ;  /* 0x000000ff0b00720c */ /* 0x000fe40003f05300 */
[----:B--2---:R-:W-:-:S05]  /*5310*/  I2FP.F32.U32 R3, R12 ;  /* 0x0000000c00037245 */ /* 0x004fca0000201000 */
[----:B------:R-:W-:-:S04]  /*5320*/  FMUL R3, R3, UR4 ;  /* 0x0000000403037c20 */ /* 0x000fc80008400000 */
[----:B------:R0:W2:Y:S02]  /*5330*/  F2I.U32.TRUNC.NTZ R20, R3 ;  /* 0x0000000300147305 */ /* 0x0000a4000020f000 */
[----:B---3--:R-:W-:Y:S05]  /*5340*/  @!P0 BRA `(.L_x_161) ;  /* 0x0000000000288947 */ /* 0x008fea0003800000 */
[----:B0-----:R-:W0:Y:S02]  /*5350*/  LDC R3, c[0x0][0x634] ;  /* 0x00018d00ff037b82 */ /* 0x001e240000000800 */
        /* <DEDUP_REMOVED lines=9> */
.L_x_161:
[----:B------:R-:W3:Y:S01]  /*53f0*/  LDC.64 R28, c[0x0][0x640] ;  /* 0x00019000ff1c7b82 */ /* 0x000ee20000000a00 */
[-CC-:B-1----:R-:W-:Y:S01]  /*5400*/  SHF.R.U64 R89, R8, R0.reuse, R9.reuse ;  /* 0x0000000008597219 */ /* 0x182fe20000001209 */
[----:B--2---:R-:W-:Y:S01]  /*5410*/  IMAD.MOV R20, RZ, RZ, -R20 ;  /* 0x000000ffff147224 */ /* 0x004fe200078e0a14 */
[----:B------:R-:W-:Y:S01]  /*5420*/  SHF.R.U32.HI R0, RZ, R0, R9 ;  /* 0x00000000ff007219 */ /* 0x000fe20000011609 */
[----:B------:R-:W-:Y:S01]  /*5430*/  ULDC UR4, c[0x0][0x154] ;  /* 0x0000550000047ab9 */ /* 0x000fe20000000800 */
[----:B0-----:R-:W-:Y:S01]  /*5440*/  IADD3 R3, P0, RZ, -R89, RZ ;  /* 0x80000059ff037210 */ /* 0x001fe20007f1e0ff */
[----:B------:R-:W-:Y:S02]  /*5450*/  IMAD R21, R21, R20, R12 ;  /* 0x0000001415157224 */ /* 0x000fe400078e020c */
[----:B------:R-:W0:Y:S01]  /*5460*/  LDC R6, c[0x0][0x618] ;  /* 0x00018600ff067b82 */ /* 0x000e220000000800 */
[----:B------:R-:W-:Y:S02]  /*5470*/  IMAD.MOV.U32 R7, RZ, RZ, 0x1 ;  /* 0x00000001ff077424 */ /* 0x000fe400078e00ff */
[----:B------:R-:W-:-:S04]  /*5480*/  IMAD.X R5, RZ, RZ, ~R0, P0 ;  /* 0x000000ffff057224 */ /* 0x000fc800000e0e00 */
[-C--:B------:R-:W-:Y:S01]  /*5490*/  IMAD R0, R5, R14.reuse, RZ ;  /* 0x0000000e05007224 */ /* 0x080fe200078e02ff */
[----:B------:R-:W1:Y:S01]  /*54a0*/  LDC R8, c[0x0][0x608] ;  /* 0x00018200ff087b82 */ /* 0x000e620000000800 */
[----:B------:R-:W-:-:S04]  /*54b0*/  IMAD.WIDE.U32 R4, R3, R14, R16 ;  /* 0x0000000e03047225 */ /* 0x000fc800078e0010 */
[----:B------:R-:W-:Y:S01]  /*54c0*/  IMAD R3, R3, R15, R0 ;  /* 0x0000000f03037224 */ /* 0x000fe200078e0200 */
[----:B------:R-:W-:Y:S02]  /*54d0*/  I2FP.F32.U32 R0, R24 ;  /* 0x0000001800007245 */ /* 0x000fe40000201000 */
[----:B------:R-:W2:Y:S01]  /*54e0*/  LDC R26, c[0x0][0x658] ;  /* 0x00019600ff1a7b82 */ /* 0x000ea20000000800 */
[----:B------:R-:W-:Y:S01]  /*54f0*/  IMAD.IADD R3, R5, 0x1, R3 ;  /* 0x0000000105037824 */ /* 0x000fe200078e0203 */
[----:B---3--:R-:W-:Y:S01]  /*5500*/  ISETP.NE.U32.AND P0, PT, R28, RZ, PT ;  /* 0x000000ff1c00720c */ /* 0x008fe20003f05070 */
[----:B------:R-:W-:Y:S01]  /*5510*/  FMUL R0, R0, UR4 ;  /* 0x0000000400007c20 */ /* 0x000fe20008400000 */
[----:B------:R-:W-:Y:S02]  /*5520*/  IMAD.MOV.U32 R5, RZ, RZ, -0x1 ;  /* 0xffffffffff057424 */ /* 0x000fe400078e00ff */
[----:B------:R-:W-:Y:S01]  /*5530*/  ISETP.NE.AND.EX P0, PT, R29, RZ, PT, P0 ;  /* 0x000000ff1d00720c */ /* 0x000fe20003f05300 */
[----:B------:R3:W2:Y:S01]  /*5540*/  F2I.U32.TRUNC.NTZ R13, R0 ;  /* 0x00000000000d7305 */ /* 0x0006a2000020f000 */
[----:B------:R-:W3:Y:S01]  /*5550*/  LDC R15, c[0x0][0x148] ;  /* 0x00005200ff0f7b82 */ /* 0x000ee20000000800 */
[----:B0-----:R-:W-:-:S02]  /*5560*/  SHF.R.U64 R12, R4, R6, R3 ;  /* 0x00000006040c7219 */ /* 0x001fc40000001203 */
[----:B------:R-:W-:-:S05]  /*5570*/  SHF.R.U32.HI R3, RZ, R6, R3 ;  /* 0x00000006ff037219 */ /* 0x000fca0000011603 */
[----:B------:R-:W0:Y:S01]  /*5580*/  LDC R20, c[0x0][0x600] ;  /* 0x00018000ff147b82 */ /* 0x000e220000000800 */
[-CC-:B-1----:R-:W-:Y:S02]  /*5590*/  SHF.R.U64 R10, R12, R8.reuse, R3.reuse ;  /* 0x000000080c0a7219 */ /* 0x182fe40000001203 */
[----:B------:R-:W-:-:S05]  /*55a0*/  SHF.R.U32.HI R3, RZ, R8, R3 ;  /* 0x00000008ff037219 */ /* 0x000fca0000011603 */
[----:B------:R-:W1:Y:S01]  /*55b0*/  LDC R27, c[0x0][0x648] ;  /* 0x00019200ff1b7b82 */ /* 0x000e620000000800 */
[-C--:B--2---:R-:W-:Y:S02]  /*55c0*/  SHF.L.U32 R4, R5, R26.reuse, RZ ;  /* 0x0000001a05047219 */ /* 0x084fe400000006ff */
[-CC-:B------:R-:W-:Y:S02]  /*55d0*/  SHF.R.U64 R14, R10, R26.reuse, R3.reuse ;  /* 0x0000001a0a0e7219 */ /* 0x180fe40000001203 */
[----:B------:R-:W-:Y:S02]  /*55e0*/  SHF.R.U32.HI R5, RZ, R26, R3 ;  /* 0x0000001aff057219 */ /* 0x000fe40000011603 */
[----:B------:R-:W-:Y:S01]  /*55f0*/  LOP3.LUT R25, RZ, R4, RZ, 0x33, !PT ;  /* 0x00000004ff197212 */ /* 0x000fe200078e33ff */
[----:B------:R-:W2:Y:S01]  /*5600*/  LDC R30, c[0x0][0x638] ;  /* 0x00018e00ff1e7b82 */ /* 0x000ea20000000800 */
[----:B------:R-:W-:Y:S01]  /*5610*/  SHF.L.U32 R26, R7, R26, RZ ;  /* 0x0000001a071a7219 */ /* 0x000fe200000006ff */
[----:B------:R-:W-:-:S06]  /*5620*/  IMAD.MOV.U32 R4, RZ, RZ, R14 ;  /* 0x000000ffff047224 */ /* 0x000fcc00078e000e */
[----:B------:R-:W0:Y:S01]  /*5630*/  LDC R31, c[0x0][0x610] ;  /* 0x00018400ff1f7b82 */ /* 0x000e220000000800 */
[----:B------:R-:W-:Y:S05]  /*5640*/  @!P0 BRA `(.L_x_162) ;  /* 0x0000000000288947 */ /* 0x000fea0003800000 */
[----:B------:R-:W4:Y:S02]  /*5650*/  LDC R3, c[0x0][0x64c] ;  /* 0x00019300ff037b82 */ /* 0x000f240000000800 */
[----:B----4-:R-:W-:-:S05]  /*5660*/  IADD3 R3, P0, R14, R3, RZ ;  /* 0x000000030e037210 */ /* 0x010fca0007f1e0ff */
        /* <DEDUP_REMOVED lines=8> */
.L_x_162:
[----:B------:R-:W-:Y:S01]  /*56f0*/  ISETP.NE.AND P0, PT, R2, 0x1, PT ;  /* 0x000000010200780c */ /* 0x000fe20003f05270 */
[----:B0-----:R-:W-:Y:S01]  /*5700*/  VIADD R7, R20, 0xffffffff ;  /* 0xffffffff14077836 */ /* 0x001fe20000000000 */
[----:B-1-3--:R-:W-:Y:S01]  /*5710*/  SHF.R.U64 R0, R4, R27, R5 ;  /* 0x0000001b04007219 */ /* 0x00afe20000001205 */
[----:B------:R-:W-:Y:S01]  /*5720*/  IMAD.MOV R13, RZ, RZ, -R13 ;  /* 0x000000ffff0d7224 */ /* 0x000fe200078e0a0d */
[----:B------:R-:W-:Y:S01]  /*5730*/  LOP3.LUT R5, R10, R25, RZ, 0xc0, !PT ;  /* 0x000000190a057212 */ /* 0x000fe200078ec0ff */
[----:B------:R-:W-:Y:S01]  /*5740*/  IMAD.MOV.U32 R4, RZ, RZ, 0x1 ;  /* 0x00000001ff047424 */ /* 0x000fe200078e00ff */
[----:B------:R-:W-:Y:S01]  /*5750*/  LOP3.LUT R12, R12, R7, RZ, 0xc0, !PT ;  /* 0x000000070c0c7212 */ /* 0x000fe200078ec0ff */
[----:B------:R-:W-:Y:S02]  /*5760*/  IMAD.MOV R3, RZ, RZ, -R0 ;  /* 0x000000ffff037224 */ /* 0x000fe400078e0a00 */
[----:B------:R-:W-:Y:S02]  /*5770*/  IMAD R0, R26, R0, R5 ;  /* 0x000000001a007224 */ /* 0x000fe400078e0205 */
[----:B--2---:R-:W-:-:S02]  /*5780*/  IMAD R3, R3, R30, R14 ;  /* 0x0000001e03037224 */ /* 0x004fc400078e020e */
[----:B------:R-:W-:Y:S02]  /*5790*/  @P0 IMAD R21, R15, R13, R24 ;  /* 0x0000000d0f150224 */ /* 0x000fe400078e0218 */
[----:B------:R-:W-:Y:S01]  /*57a0*/  IMAD R5, R3, R20, R12 ;  /* 0x0000001403057224 */ /* 0x000fe200078e020c */
[----:B------:R-:W-:Y:S01]  /*57b0*/  PRMT R3, R4, 0x7610, R3 ;  /* 0x0000761004037816 */ /* 0x000fe20000000003 */
[----:B------:R-:W-:-:S05]  /*57c0*/  IMAD R0, R0, R31, R21 ;  /* 0x0000001f00007224 */ /* 0x000fca00078e0215 */
[----:B------:R-:W-:Y:S02]  /*57d0*/  SEL R91, R5, R0, !P0 ;  /* 0x00000000055b7207 */ /* 0x000fe40004000000 */
[----:B------:R-:W-:-:S07]  /*57e0*/  SEL R0, R0, R5, !P0 ;  /* 0x0000000500007207 */ /* 0x000fce0004000000 */
.L_x_160:
[----:B------:R-:W-:Y:S01]  /*57f0*/  LOP3.LUT P0, RZ, R3, 0xff, RZ, 0xc0, !PT ;  /* 0x000000ff03ff7812 */ /* 0x000fe2000780c0ff */
[----:B------:R-:W-:-:S12]  /*5800*/  IMAD.MOV.U32 R90, RZ, RZ, R0 ;  /* 0x000000ffff5a7224 */ /* 0x000fd800078e0000 */
[----:B------:R-:W-:Y:S05]  /*5810*/  @P0 BRA `(.L_x_163) ;  /* 0xffffffb8005c0947 */ /* 0x000fea000383ffff */
[----:B------:R-:W-:Y:S05]  /*5820*/  EXIT ;  /* 0x000000000000794d */ /* 0x000fea0003800000 */
.L_x_4:
[----:B0-----:R-:W-:Y:S01]  /*5830*/  ULDC.64 UR4, c[0x0][0x650] ;  /* 0x0001940000047ab9 */ /* 0x001fe20000000a00 */
        /* <DEDUP_REMOVED lines=25> */
.L_x_165:
[--C-:B------:R-:W-:Y:S01]  /*59d0*/  SHF.R.U64 R12, R10, R14, R11.reuse ;  /* 0x0000000e0a0c7219 */ /* 0x100fe2000000120b */
[----:B------:R-:W0:Y:S01]  /*59e0*/  LDC R22, c[0x0][0x618] ;  /* 0x00018600ff167b82 */ /* 0x000e220000000800 */
[----:B------:R-:W-:Y:S01]  /*59f0*/  I2FP.F32.U32 R6, R4 ;  /* 0x0000000400067245 */ /* 0x000fe20000201000 */
[----:B------:R-:W-:Y:S01]  /*5a00*/  ULDC UR4, c[0x0][0x150] ;  /* 0x0000540000047ab9 */ /* 0x000fe20000000800 */
[----:B------:R-:W-:Y:S02]  /*5a10*/  SHF.R.U32.HI R5, RZ, R14, R11 ;  /* 0x0000000eff057219 */ /* 0x000fe4000001160b */
[----:B------:R-:W-:Y:S01]  /*5a20*/  IADD3 R9, P0, RZ, -R12, RZ ;  /* 0x8000000cff097210 */ /* 0x000fe20007f1e0ff */
[----:B------:R-:W-:Y:S01]  /*5a30*/  FMUL R11, R6, UR4 ;  /* 0x00000004060b7c20 */ /* 0x000fe20008400000 */
[----:B------:R-:W-:Y:S01]  /*5a40*/  ULDC UR4, c[0x0][0x154] ;  /* 0x0000550000047ab9 */ /* 0x000fe20000000800 */
[----:B------:R-:W1:Y:S02]  /*5a50*/  LDC.64 R24, c[0x0][0x640] ;  /* 0x00019000ff187b82 */ /* 0x000e640000000a00 */
[----:B------:R-:W-:-:S02]  /*5a60*/  IMAD.X R5, RZ, RZ, ~R5, P0 ;  /* 0x000000ffff057224 */ /* 0x000fc400000e0e05 */
[----:B------:R-:W2:Y:S01]  /*5a70*/  F2I.U32.TRUNC.NTZ R11, R11 ;  /* 0x0000000b000b7305 */ /* 0x000ea2000020f000 */
[----:B------:R-:W-:-:S03]  /*5a80*/  IMAD.WIDE.U32 R6, R9, R20, R16 ;  /* 0x0000001409067225 */ /* 0x000fc600078e0010 */
[----:B------:R-:W3:Y:S01]  /*5a90*/  LDC R13, c[0x0][0x144] ;  /* 0x00005100ff0d7b82 */ /* 0x000ee20000000800 */
[----:B------:R-:W-:-:S04]  /*5aa0*/  IMAD R8, R5, R20, RZ ;  /* 0x0000001405087224 */ /* 0x000fc800078e02ff */
[----:B------:R-:W-:Y:S02]  /*5ab0*/  IMAD R5, R9, R21, R8 ;  /* 0x0000001509057224 */ /* 0x000fe400078e0208 */
[----:B------:R-:W-:Y:S01]  /*5ac0*/  IMAD.MOV.U32 R8, RZ, RZ, -0x1 ;  /* 0xffffffffff087424 */ /* 0x000fe200078e00ff */
[----:B------:R-:W4:Y:S01]  /*5ad0*/  LDC R14, c[0x0][0x608] ;  /* 0x00018200ff0e7b82 */ /* 0x000f220000000800 */
[----:B------:R-:W-:Y:S01]  /*5ae0*/  IMAD.IADD R5, R7, 0x1, R5 ;  /* 0x0000000107057824 */ /* 0x000fe200078e0205 */
[----:B------:R-:W-:-:S04]  /*5af0*/  I2FP.F32.U32 R7, R3 ;  /* 0x0000000300077245 */ /* 0x000fc80000201000 */
[-C--:B0-----:R-:W-:Y:S01]  /*5b00*/  SHF.R.U64 R10, R6, R22.reuse, R5 ;  /* 0x00000016060a7219 */ /* 0x081fe20000001205 */
[----:B--2---:R-:W-:Y:S01]  /*5b10*/  IMAD.MOV R6, RZ, RZ, -R11 ;  /* 0x000000ffff067224 */ /* 0x004fe200078e0a0b */
[----:B------:R-:W0:Y:S01]  /*5b20*/  LDC R9, c[0x0][0x658] ;  /* 0x00019600ff097b82 */ /* 0x000e220000000800 */
[----:B-1----:R-:W-:Y:S01]  /*5b30*/  ISETP.NE.U32.AND P0, PT, R24, RZ, PT ;  /* 0x000000ff1800720c */ /* 0x002fe20003f05070 */
[----:B------:R-:W-:Y:S01]  /*5b40*/  FMUL R7, R7, UR4 ;  /* 0x0000000407077c20 */ /* 0x000fe20008400000 */
[----:B------:R-:W-:Y:S02]  /*5b50*/  SHF.R.U32.HI R5, RZ, R22, R5 ;  /* 0x00000016ff057219 */ /* 0x000fe40000011605 */
[----:B------:R-:W-:-:S03]  /*5b60*/  ISETP.NE.AND.EX P0, PT, R25, RZ, PT, P0 ;  /* 0x000000ff1900720c */ /* 0x000fc60003f05300 */
[----:B------:R-:W1:Y:S01]  /*5b70*/  LDC R20, c[0x0][0x148] ;  /* 0x00005200ff147b82 */ /* 0x000e620000000800 */
[----:B---3--:R-:W-:Y:S02]  /*5b80*/  IMAD R23, R13, R6, R4 ;  /* 0x000000060d177224 */ /* 0x008fe400078e0204 */
[----:B------:R-:W-:-:S05]  /*5b90*/  IMAD.MOV.U32 R6, RZ, RZ, 0x1 ;  /* 0x00000001ff067424 */ /* 0x000fca00078e00ff */
[----:B------:R-:W2:Y:S01]  /*5ba0*/  LDC R21, c[0x0][0x600] ;  /* 0x00018000ff157b82 */ /* 0x000ea20000000800 */
[-CC-:B----4-:R-:W-:Y:S02]  /*5bb0*/  SHF.R.U64 R13, R10, R14.reuse, R5.reuse ;  /* 0x0000000e0a0d7219 */ /* 0x190fe40000001205 */
[----:B------:R-:W-:Y:S02]  /*5bc0*/  SHF.R.U32.HI R4, RZ, R14, R5 ;  /* 0x0000000eff047219 */ /* 0x000fe40000011605 */
[----:B------:R3:W4:Y:S03]  /*5bd0*/  F2I.U32.TRUNC.NTZ R14, R7 ;  /* 0x00000007000e7305 */ /* 0x000726000020f000 */
[----:B------:R-:W1:Y:S01]  /*5be0*/  LDC R26, c[0x0][0x648] ;  /* 0x00019200ff1a7b82 */ /* 0x000e620000000800 */
[-C--:B0-----:R-:W-:Y:S02]  /*5bf0*/  SHF.R.U64 R15, R13, R9.reuse, R4 ;  /* 0x000000090d0f7219 */ /* 0x081fe40000001204 */
[----:B------:R-:W-:-:S02]  /*5c00*/  SHF.L.U32 R8, R8, R9, RZ ;  /* 0x0000000908087219 */ /* 0x000fc400000006ff */
[-C--:B------:R-:W-:Y:S01]  /*5c10*/  SHF.R.U32.HI R5, RZ, R9.reuse, R4 ;  /* 0x00000009ff057219 */ /* 0x080fe20000011604 */
[----:B------:R-:W-:Y:S01]  /*5c20*/  IMAD.MOV.U32 R4, RZ, RZ, R15 ;  /* 0x000000ffff047224 */ /* 0x000fe200078e000f */
[----:B------:R-:W-:Y:S01]  /*5c30*/  SHF.L.U32 R22, R6, R9, RZ ;  /* 0x0000000906167219 */ /* 0x000fe200000006ff */
[----:B------:R-:W0:Y:S01]  /*5c40*/  LDC R27, c[0x0][0x638] ;  /* 0x00018e00ff1b7b82 */ /* 0x000e220000000800 */
[----:B------:R-:W-:-:S07]  /*5c50*/  LOP3.LUT R28, RZ, R8, RZ, 0x33, !PT ;  /* 0x00000008ff1c7212 */ /* 0x000fce00078e33ff */
        /* <DEDUP_REMOVED lines=12> */
.L_x_166:
[----:B------:R-:W-:Y:S01]  /*5d20*/  ISETP.NE.AND P0, PT, R2, 0x1, PT ;  /* 0x000000010200780c */ /* 0x000fe20003f05270 */
[----:B--2---:R-:W-:Y:S01]  /*5d30*/  VIADD R7, R21, 0xffffffff ;  /* 0xffffffff15077836 */ /* 0x004fe20000000000 */
[----:B-1----:R-:W-:Y:S01]  /*5d40*/  SHF.R.U64 R5, R4, R26, R5 ;  /* 0x0000001a04057219 */ /* 0x002fe20000001205 */
[----:B------:R-:W-:Y:S01]  /*5d50*/  IMAD.MOV R14, RZ, RZ, -R14 ;  /* 0x000000ffff0e7224 */ /* 0x000fe200078e0a0e */
[----:B------:R-:W-:Y:S01]  /*5d60*/  LOP3.LUT R4, R13, R28, RZ, 0xc0, !PT ;  /* 0x0000001c0d047212 */ /* 0x000fe200078ec0ff */
[----:B------:R-:W-:Y:S01]  /*5d70*/  IMAD.MOV.U32 R8, RZ, RZ, R12 ;  /* 0x000000ffff087224 */ /* 0x000fe200078e000c */
[----:B------:R-:W-:Y:S01]  /*5d80*/  LOP3.LUT R10, R10, R7, RZ, 0xc0, !PT ;  /* 0x000000070a0a7212 */ /* 0x000fe200078ec0ff */
[----:B------:R-:W-:Y:S02]  /*5d90*/  IMAD.MOV R6, RZ, RZ, -R5 ;  /* 0x000000ffff067224 */ /* 0x000fe400078e0a05 */
[----:B------:R-:W-:-:S04]  /*5da0*/  IMAD R4, R22, R5, R4 ;  /* 0x0000000516047224 */ /* 0x000fc800078e0204 */
[----:B------:R-:W-:Y:S02]  /*5db0*/  @P0 IMAD R23, R20, R14, R3 ;  /* 0x0000000e14170224 */ /* 0x000fe400078e0203 */
[----:B0-----:R-:W-:Y:S02]  /*5dc0*/  IMAD R3, R6, R27, R15 ;  /* 0x0000001b06037224 */ /* 0x001fe400078e020f */
[----:B------:R-:W-:Y:S02]  /*5dd0*/  IMAD R7, R4, R29, R23 ;  /* 0x0000001d04077224 */ /* 0x000fe400078e0217 */
[----:B------:R-:W-:Y:S02]  /*5de0*/  IMAD R4, R3, R21, R10 ;  /* 0x0000001503047224 */ /* 0x000fe400078e020a */
[----:B------:R-:W-:-:S03]  /*5df0*/  IMAD.MOV.U32 R6, RZ, RZ, 0x1 ;  /* 0x00000001ff067424 */ /* 0x000fc600078e00ff */
[----:B------:R-:W-:Y:S02]  /*5e00*/  SEL R9, R4, R7, !P0 ;  /* 0x0000000704097207 */ /* 0x000fe40004000000 */
[----:B------:R-:W-:-:S07]  /*5e10*/  SEL R7, R7, R4, !P0 ;  /* 0x0000000407077207 */ /* 0x000fce0004000000 */
.L_x_164:
[----:B------:R-:W-:-:S08]  /*5e20*/  NOP ;  /* 0x0000000000007918 */ /* 0x000fd00000000000 */
[----:B------:R-:W0:-:S00]  /*5e30*/  USETMAXREG.DEALLOC.CTAPOOL 0x28 ;  /* 0x00000028000079c8 */ /* 0x000e0000080e0500 */
[----:B0-----:R-:W-:-:S13]  /*5e40*/  ISETP.NE.AND P0, PT, R0, RZ, PT ;  /* 0x000000ff0000720c */ /* 0x001fda0003f05270 */
[----:B------:R-:W-:Y:S05]  /*5e50*/  @P0 EXIT ;  /* 0x000000000000094d */ /* 0x000fea0003800000 */
[----:B------:R-:W-:Y:S01]  /*5e60*/  LOP3.LUT P0, RZ, R6, 0xff, RZ, 0xc0, !PT ;  /* 0x000000ff06ff7812 */ /* 0x000fe2000780c0ff */
[----:B------:R-:W-:Y:S02]  /*5e70*/  IMAD.MOV.U32 R0, RZ, RZ, 0x1 ;  /* 0x00000001ff007424 */ /* 0x000fe400078e00ff */
[----:B------:R-:W-:-:S10]  /*5e80*/  IMAD.MOV.U32 R12, RZ, RZ, RZ ;  /* 0x000000ffff0c7224 */ /* 0x000fd400078e00ff */
[----:B------:R-:W-:Y:S05]  /*5e90*/  @!P0 BRA `(.L_x_167) ;  /* 0x0000000c00308947 */ /* 0x000fea0003800000 */
[----:B------:R-:W0:Y:S01]  /*5ea0*/  LDC R0, c[0x0][0x28c] ;  /* 0x0000a300ff007b82 */ /* 0x000e220000000800 */
[----:B------:R-:W-:Y:S01]  /*5eb0*/  ULDC UR5, c[0x0][0x600] ;  /* 0x0001800000057ab9 */ /* 0x000fe20000000800 */
[----:B------:R-:W-:Y:S01]  /*5ec0*/  ULDC UR4, c[0x0][0xc] ;  /* 0x0000030000047ab9 */ /* 0x000fe20000000800 */
[----:B------:R-:W-:Y:S01]  /*5ed0*/  UIADD3 UR16, UR5, -0x1, URZ ;  /* 0xffffffff05107890 */ /* 0x000fe2000fffe03f */
[C---:B------:R-:W-:Y:S01]  /*5ee0*/  LOP3.LUT P2, RZ, R18.reuse, 0x7f, RZ, 0xc0, !PT ;  /* 0x0000007f12ff7812 */ /* 0x040fe2000784c0ff */
[----:B------:R-:W-:Y:S01]  /*5ef0*/  ULDC UR6, c[0x0][0x658] ;  /* 0x0001960000067ab9 */ /* 0x000fe20000000800 */
[----:B------:R-:W-:Y:S01]  /*5f00*/  ULDC UR5, c[0x0][0x10] ;  /* 0x0000040000057ab9 */ /* 0x000fe20000000800 */
[----:B------:R-:W-:Y:S01]  /*5f10*/  UMOV UR7, 0xffffffff ;  /* 0xffffffff00077882 */ /* 0x000fe20000000000 */
[----:B------:R-:W-:Y:S01]  /*5f20*/  UMOV UR8, 0x1 ;  /* 0x0000000100087882 */ /* 0x000fe20000000000 */
[----:B------:R-:W-:Y:S01]  /*5f30*/  UIMAD.WIDE.U32 UR4, UR4, UR5, URZ ;  /* 0x00000005040472a5 */ /* 0x000fe2000f8e003f */
[----:B------:R-:W-:Y:S01]  /*5f40*/  LOP3.LUT P0, RZ, R18, 0x1f, RZ, 0xc0, !PT ;  /* 0x0000001f12ff7812 */ /* 0x000fe2000780c0ff */
[----:B------:R-:W-:Y:S01]  /*5f50*/  USHF.L.U32 UR7, UR7, UR6, URZ ;  /* 0x0000000607077299 */ /* 0x000fe2000800063f */
[----:B------:R-:W-:Y:S01]  /*5f60*/  BSSY B0, `(.L_x_167) ;  /* 0x00000bf000007945 */ /* 0x000fe20003800000 */
[----:B------:R-:W-:Y:S01]  /*5f70*/  USHF.L.U32 UR18, UR8, UR6, URZ ;  /* 0x0000000608127299 */ /* 0x000fe2000800063f */
[----:B------:R-:W-:Y:S01]  /*5f80*/  IMAD.MOV.U32 R13, RZ, RZ, 0x1 ;  /* 0x00000001ff0d7424 */ /* 0x000fe200078e00ff */
[----:B------:R-:W-:Y:S01]  /*5f90*/  LOP3.LUT R11, R19, 0x2, RZ, 0xfc, !PT ;  /* 0x00000002130b7812 */ /* 0x000fe200078efcff */
[----:B------:R-:W-:Y:S01]  /*5fa0*/  ULDC UR6, c[0x0][0x14] ;  /* 0x0000050000067ab9 */ /* 0x000fe20000000800 */
[----:B------:R-:W-:Y:S01]  /*5fb0*/  PLOP3.LUT P0, PT, P0, P2, PT, 0x8a, 0x0 ;  /* 0x000000000000781c */ /* 0x000fe20000705172 */
[----:B------:R-:W-:Y:S01]  /*5fc0*/  UIMAD.WIDE.U32 UR20, UR4, UR6, URZ ;  /* 0x00000006041472a5 */ /* 0x000fe2000f8e003f */
[----:B------:R-:W-:Y:S01]  /*5fd0*/  IMAD.MOV.U32 R12, RZ, RZ, RZ ;  /* 0x000000ffff0c7224 */ /* 0x000fe200078e00ff */
[----:B------:R-:W-:-:S02]  /*5fe0*/  UIMAD UR13, UR5, UR6, URZ ;  /* 0x00000006050d72a4 */ /* 0x000fc4000f8e023f */
[----:B------:R-:W-:Y:S01]  /*5ff0*/  ULOP3.LUT UR17, URZ, UR7, URZ, 0x33, !UPT ;  /* 0x000000073f117292 */ /* 0x000fe2000f8e333f */
[----:B0-----:R-:W-:Y:S01]  /*6000*/  VIADD R0, R0, 0x1f ;  /* 0x0000001f00007836 */ /* 0x001fe20000000000 */
[----:B------:R-:W-:Y:S01]  /*6010*/  UIADD3 UR13, UR21, UR13, URZ ;  /* 0x0000000d150d7290 */ /* 0x000fe2000fffe03f */
[----:B------:R-:W-:-:S03]  /*6020*/  ULDC.64 UR22, c[0x0][0x198] ;  /* 0x0000660000167ab9 */ /* 0x000fc60000000a00 */
[----:B------:R-:W-:-:S04]  /*6030*/  SHF.R.S32.HI R3, RZ, 0x1f, R0 ;  /* 0x0000001fff037819 */ /* 0x000fc80000011400 */
[----:B------:R-:W-:Y:S01]  /*6040*/  LEA.HI R3, R3, R0, RZ, 0x5 ;  /* 0x0000000003037211 */ /* 0x000fe200078f28ff */
[----:B------:R-:W-:-:S03]  /*6050*/  IMAD.MOV.U32 R0, RZ, RZ, 0x1 ;  /* 0x00000001ff007424 */ /* 0x000fc600078e00ff */
[----:B------:R-:W-:-:S05]  /*6060*/  SHF.R.S32.HI R3, RZ, 0x5, R3 ;  /* 0x00000005ff037819 */ /* 0x000fca0000011403 */
[----:B------:R-:W-:-:S07]  /*6070*/  VIADD R10, R3, 0x1 ;  /* 0x00000001030a7836 */ /* 0x000fce0000000000 */
.L_x_179:
[----:B------:R-:W-:-:S03]  /*6080*/  UMOV UR4, 0xffffffff ;  /* 0xffffffff00047882 */ /* 0x000fc60000000000 */
[----:B------:R-:W-:Y:S05]  /*6090*/  BRA.DIV UR4, `(.L_x_168) ;  /* 0x0000001a04207947 */ /* 0x000fea000b800000 */
[----:B------:R-:W-:-:S13]  /*60a0*/  ELECT P6, URZ, PT ;  /* 0x00000000003f782f */ /* 0x000fda00038c0000 */
.L_x_208:
[----:B------:R-:W0:Y:S01]  /*60b0*/  LDC R4, c[0x0][0x28c] ;  /* 0x0000a300ff047b82 */ /* 0x000e220000000800 */
[----:B------:R-:W-:Y:S01]  /*60c0*/  BSSY B1, `(.L_x_169) ;  /* 0x0000037000017945 */ /* 0x000fe20003800000 */
[----:B0-----:R-:W-:-:S13]  /*60d0*/  ISETP.LT.OR P6, PT, R4, 0x1, !P6 ;  /* 0x000000010400780c */ /* 0x001fda00077c1670 */
[----:B------:R-:W-:Y:S05]  /*60e0*/  @P6 BRA `(.L_x_170) ;  /* 0x0000000000d06947 */ /* 0x000fea0003800000 */
[----:B------:R-:W-:Y:S02]  /*60f0*/  IMAD.SHL.U32 R15, R9, 0x40, RZ ;  /* 0x00000040090f7824 */ /* 0x000fe400078e00ff */
[----:B------:R-:W-:Y:S02]  /*6100*/  IMAD.SHL.U32 R18, R7, 0x100, RZ ;  /* 0x0000010007127824 */ /* 0x000fe400078e00ff */
[----:B------:R-:W-:Y:S02]  /*6110*/  IMAD.MOV.U32 R20, RZ, RZ, RZ ;  /* 0x000000ffff147224 */ /* 0x000fe400078e00ff */
[----:B------:R-:W-:Y:S02]  /*6120*/  IMAD.MOV.U32 R4, RZ, RZ, R10 ;  /* 0x000000ffff047224 */ /* 0x000fe400078e000a */
[----:B------:R-:W-:Y:S02]  /*6130*/  IMAD.MOV.U32 R5, RZ, RZ, R0 ;  /* 0x000000ffff057224 */ /* 0x000fe400078e0000 */
[----:B------:R-:W-:-:S07]  /*6140*/  IMAD.MOV.U32 R6, RZ, RZ, R12 ;  /* 0x000000ffff067224 */ /* 0x000fce00078e000c */
.L_x_174:
[----:B------:R-:W0:Y:S01]  /*6150*/  S2R R14, SR_CgaCtaId ;  /* 0x00000000000e7919 */ /* 0x000e220000008800 */
[----:B------:R-:W-:Y:S01]  /*6160*/  MOV R7, 0x400 ;  /* 0x0000040000077802 */ /* 0x000fe20000000f00 */
[----:B------:R-:W1:Y:S03]  /*6170*/  @!P2 LDC R9, c[0x0][0x500] ;  /* 0x00014000ff09ab82 */ /* 0x000e660000000800 */
[----:B0-----:R-:W-:Y:S02]  /*6180*/  LEA R21, R14, R7, 0x18 ;  /* 0x000000070e157211 */ /* 0x001fe400078ec0ff */
[----:B------:R-:W-:-:S03]  /*6190*/  SHF.L.U32 R7, R5, 0x1f, RZ ;  /* 0x0000001f05077819 */ /* 0x000fc600000006ff */
[----:B------:R-:W-:-:S04]  /*61a0*/  IMAD R14, R6, 0x8, R21 ;  /* 0x00000008060e7824 */ /* 0x000fc800078e0215 */
[----:B------:R-:W0:Y:S02]  /*61b0*/  SYNCS.PHASECHK.TRANS64.TRYWAIT P1, [R14+URZ+0xb0], R7 ;  /* 0x0000b0070e0075a7 */ /* 0x000e24000802017f */
[----:B01----:R-:W-:Y:S05]  /*61c0*/  @!P1 BRA `(.L_x_171) ;  /* 0x0000001400f49947 */ /* 0x003fea0003800000 */
.L_x_209:
[----:B0-----:R-:W-:Y:S01]  /*61d0*/  PRMT R7, R11, 0x9910, RZ ;  /* 0x000099100b077816 */ /* 0x001fe200000000ff */
[----:B------:R0:W-:Y:S03]  /*61e0*/  @!P2 SYNCS.ARRIVE.TRANS64 RZ, [R14+URZ], R9 ;  /* 0x000000090effa9a7 */ /* 0x0001e6000800003f */
[----:B------:R-:W-:-:S13]  /*61f0*/  ISETP.NE.AND P1, PT, R7, 0x2, PT ;  /* 0x000000020700780c */ /* 0x000fda0003f25270 */
[----:B0-----:R-:W-:Y:S05]  /*6200*/  @P1 BRA `(.L_x_172) ;  /* 0x0000000000041947 */ /* 0x001fea0003800000 */
[----:B------:R-:W-:Y:S01]  /*6210*/  BPT.TRAP 0x1 ;  /* 0x000000040000795c */ /* 0x000fe20000300000 */
.L_x_172:
[----:B------:R-:W-:Y:S05]  /*6220*/  @P0 BRA `(.L_x_173) ;  /* 0x0000000000040947 */ /* 0x000fea0003800000 */
[----:B------:R-:W-:Y:S01]  /*6230*/  BPT.TRAP 0x1 ;  /* 0x000000040000795c */ /* 0x000fe20000300000 */
.L_x_173:
[--C-:B------:R-:W-:Y:S01]  /*6240*/  IMAD R7, R6, 0x2000, R21.reuse ;  /* 0x0000200006077824 */ /* 0x100fe200078e0215 */
[----:B------:R-:W-:Y:S01]  /*6250*/  R2UR UR9, R14 ;  /* 0x000000000e0972ca */ /* 0x000fe200000e0000 */
[----:B------:R-:W-:Y:S01]  /*6260*/  IMAD R21, R6, 0x800, R21 ;  /* 0x0000080006157824 */ /* 0x000fe200078e0215 */
[----:B------:R-:W-:Y:S01]  /*6270*/  UIADD3 UR4, UP0, UR22, 0xf0, URZ ;  /* 0x000000f016047890 */ /* 0x000fe2000ff1e03f */
[----:B------:R-:W-:Y:S01]  /*6280*/  VIADD R4, R4, 0xffffffff ;  /* 0xffffffff04047836 */ /* 0x000fe20000000000 */
[----:B------:R-:W-:Y:S01]  /*6290*/  R2UR UR5, R7 ;  /* 0x00000000070572ca */ /* 0x000fe200000e0000 */
[----:B------:R-:W-:Y:S01]  /*62a0*/  UIADD3 UR24, UP1, UR22, 0x1f0, URZ ;  /* 0x000001f016187890 */ /* 0x000fe2000ff3e03f */
[----:B------:R-:W-:Y:S01]  /*62b0*/  R2UR UR8, R21 ;  /* 0x00000000150872ca */ /* 0x000fe200000e0000 */
[----:B------:R-:W-:Y:S01]  /*62c0*/  VIADD R6, R6, 0x1 ;  /* 0x0000000106067836 */ /* 0x000fe20000000000 */
[----:B------:R-:W-:Y:S01]  /*62d0*/  R2UR UR11, R18 ;  /* 0x00000000120b72ca */ /* 0x000fe200000e0000 */
[----:B------:R-:W-:Y:S01]  /*62e0*/  UIADD3.X UR25, URZ, UR23, URZ, UP1, !UPT ;  /* 0x000000173f197290 */ /* 0x000fe20008ffe43f */
[----:B------:R-:W-:Y:S01]  /*62f0*/  R2UR UR10, R20 ;  /* 0x00000000140a72ca */ /* 0x000fe200000e0000 */
[----:B------:R-:W-:Y:S01]  /*6300*/  UMOV UR6, 0x0 ;  /* 0x0000000000067882 */ /* 0x000fe20000000000 */
[----:B------:R-:W-:Y:S01]  /*6310*/  R2UR UR12, R8 ;  /* 0x00000000080c72ca */ /* 0x000fe200000e0000 */
[----:B------:R-:W-:Y:S01]  /*6320*/  UMOV UR7, 0x10000000 ;  /* 0x1000000000077882 */ /* 0x000fe20000000000 */
[----:B------:R-:W-:Y:S01]  /*6330*/  R2UR UR19, R15 ;  /* 0x000000000f1372ca */ /* 0x000fe200000e0000 */
[----:B------:R-:W-:Y:S01]  /*6340*/  VIADD R20, R20, 0x20 ;  /* 0x0000002014147836 */ /* 0x000fe20000000000 */
[----:B------:R-:W-:Y:S01]  /*6350*/  ISETP.GT.AND P3, PT, R4, 0x1, PT ;  /* 0x000000010400780c */ /* 0x000fe20003f64270 */
[----:B------:R-:W-:Y:S01]  /*6360*/  UIADD3 UR14, UR5, 0x280, URZ ;  /* 0x00000280050e7890 */ /* 0x000fe2000fffe03f */
[----:B------:R-:W-:Y:S01]  /*6370*/  ISETP.NE.AND P1, PT, R6, 0x16, PT ;  /* 0x000000160600780c */ /* 0x000fe20003f25270 */
[----:B------:R-:W-:-:S02]  /*6380*/  UIADD3.X UR5, URZ, UR23, URZ, UP0, !UPT ;  /* 0x000000173f057290 */ /* 0x000fc400087fe43f */
[----:B------:R-:W-:Y:S01]  /*6390*/  UIADD3 UR15, UR8, 0x2c280, URZ ;  /* 0x0002c280080f7890 */ /* 0x000fe2000fffe03f */
[----:B------:R-:W-:Y:S02]  /*63a0*/  SEL R14, RZ, 0x1, P1 ;  /* 0x00000001ff0e7807 */ /* 0x000fe40000800000 */
[----:B------:R-:W-:Y:S01]  /*63b0*/  UMOV UR8, UR14 ;  /* 0x0000000e00087c82 */ /* 0x000fe20008000000 */
[----:B------:R-:W-:Y:S02]  /*63c0*/  SEL R6, R6, RZ, P1 ;  /* 0x000000ff06067207 */ /* 0x000fe40000800000 */
[----:B------:R-:W-:Y:S01]  /*63d0*/  LOP3.LUT R5, R5, R14, RZ, 0x3c, !PT ;  /* 0x0000000e05057212 */ /* 0x000fe200078e3cff */
[----:B------:R0:W-:Y:S02]  /*63e0*/  UTMALDG.3D [UR8], [UR4], desc[UR6] ;  /* 0x00000608040075b4 */ /* 0x0001e40008011000 */
[----:B0-----:R-:W-:Y:S01]  /*63f0*/  UMOV UR8, UR15 ;  /* 0x0000000f00087c82 */ /* 0x001fe20008000000 */
[----:B------:R-:W-:-:S02]  /*6400*/  UMOV UR11, UR19 ;  /* 0x00000013000b7c82 */ /* 0x000fc40008000000 */
[----:B------:R0:W-:Y:S02]  /*6410*/  UTMALDG.3D [UR8], [UR24], desc[UR6] ;  /* 0x00000608180075b4 */ /* 0x0001e40008011000 */
[----:B0-----:R-:W-:Y:S05]  /*6420*/  @P3 BRA `(.L_x_174) ;  /* 0xfffffffc00483947 */ /* 0x001fea000383ffff */
.L_x_170:
[----:B------:R-:W-:Y:S05]  /*6430*/  BSYNC B1 ;  /* 0x0000000000017941 */ /* 0x000fea0003800000 */
.L_x_169:
[----:B------:R-:W-:Y:S01]  /*6440*/  LOP3.LUT P3, RZ, R13, 0xff, RZ, 0xc0, !PT ;  /* 0x000000ff0dff7812 */ /* 0x000fe2000786c0ff */
[----:B------:R-:W-:Y:S01]  /*6450*/  IMAD.IADD R12, R3, 0x1, R12 ;  /* 0x00000001030c7824 */ /* 0x000fe200078e020c */
[----:B------:R-:W-:Y:S01]  /*6460*/  IADD3 R16, P4, R16, UR20, RZ ;  /* 0x0000001410107c10 */ /* 0x000fe2000ff9e0ff */
[----:B------:R-:W-:Y:S01]  /*6470*/  ULDC.64 UR4, c[0x0][0x650] ;  /* 0x0001940000047ab9 */ /* 0x000fe20000000a00 */
[----:B------:R-:W-:Y:S01]  /*6480*/  BSSY B1, `(.L_x_175) ;  /* 0x000006a000017945 */ /* 0x000fe20003800000 */
[----:B------:R-:W-:Y:S01]  /*6490*/  IMAD.MOV.U32 R9, RZ, RZ, -0x1 ;  /* 0xffffffffff097424 */ /* 0x000fe200078e00ff */
[----:B------:R-:W-:Y:S01]  /*64a0*/  ISETP.GT.U32.AND P1, PT, R12, 0x15, PT ;  /* 0x000000150c00780c */ /* 0x000fe20003f24070 */
[----:B------:R-:W-:Y:S01]  /*64b0*/  IMAD.MOV.U32 R8, RZ, RZ, -0x1 ;  /* 0xffffffffff087424 */ /* 0x000fe200078e00ff */
[----:B------:R-:W-:Y:S02]  /*64c0*/  IADD3.X R17, R17, UR13, RZ, P4, !PT ;  /* 0x0000000d11117c10 */ /* 0x000fe4000a7fe4ff */
[----:B------:R-:W-:-:S02]  /*64d0*/  ISETP.LT.U32.AND P1, PT, R3, 0x16, P1 ;  /* 0x000000160300780c */ /* 0x000fc40000f21070 */
[----:B------:R-:W-:Y:S01]  /*64e0*/  PRMT R13, RZ, 0x7610, R13 ;  /* 0x00007610ff0d7816 */ /* 0x000fe2000000000d */
[----:B------:R-:W0:Y:S01]  /*64f0*/  @P3 S2R R5, SR_CgaCtaId ;  /* 0x0000000000053919 */ /* 0x000e220000008800 */
[----:B------:R-:W-:-:S04]  /*6500*/  @P3 MOV R4, 0x400 ;  /* 0x0000040000043802 */ /* 0x000fc80000000f00 */
[----:B0-----:R-:W-:Y:S01]  /*6510*/  @P3 LEA R6, R5, R4, 0x18 ;  /* 0x0000000405063211 */ /* 0x001fe200078ec0ff */
[----:B------:R-:W-:-:S03]  /*6520*/  IMAD.WIDE.U32 R4, R12, -0x45d1745d, RZ ;  /* 0xba2e8ba30c047825 */ /* 0x000fc600078e00ff */
[----:B------:R0:W-:Y:S01]  /*6530*/  @P3 SYNCS.ARRIVE.TRANS64.A1T0 RZ, [R6+URZ+0x178], RZ ;  /* 0x000178ff06ff39a7 */ /* 0x0001e2000810003f */
[----:B------:R-:W-:Y:S02]  /*6540*/  ISETP.GE.U32.AND P3, PT, R3, 0x16, PT ;  /* 0x000000160300780c */ /* 0x000fe40003f66070 */
[----:B------:R-:W-:Y:S02]  /*6550*/  SHF.R.U32.HI R7, RZ, 0x4, R5 ;  /* 0x00000004ff077819 */ /* 0x000fe40000011605 */
[----:B------:R-:W-:Y:S02]  /*6560*/  SEL R5, RZ, 0x1, !P1 ;  /* 0x00000001ff057807 */ /* 0x000fe40004800000 */
[----:B------:R-:W-:Y:S01]  /*6570*/  ISETP.GE.U32.AND P1, PT, R16, UR4, PT ;  /* 0x0000000410007c0c */ /* 0x000fe2000bf26070 */
[----:B------:R-:W-:Y:S01]  /*6580*/  IMAD R12, R7, -0x16, R12 ;  /* 0xffffffea070c7824 */ /* 0x000fe200078e020c */
[----:B------:R-:W-:Y:S02]  /*6590*/  LOP3.LUT R0, R0, R5, RZ, 0x3c, !PT ;  /* 0x0000000500007212 */ /* 0x000fe400078e3cff */
[----:B------:R-:W-:-:S02]  /*65a0*/  ISETP.GE.U32.AND.EX P1, PT, R17, UR5, PT, P1 ;  /* 0x0000000511007c0c */ /* 0x000fc4000bf26110 */
[----:B------:R-:W-:Y:S02]  /*65b0*/  PRMT R4, RZ, 0x7610, R4 ;  /* 0x00007610ff047816 */ /* 0x000fe40000000004 */
[----:B------:R-:W-:Y:S01]  /*65c0*/  @P3 LOP3.LUT R0, R0, 0x1, R7, 0x78, !PT ;  /* 0x0000000100003812 */ /* 0x000fe200078e7807 */
[----:B------:R-:W-:-:S08]  /*65d0*/  IMAD.MOV.U32 R7, RZ, RZ, -0x1 ;  /* 0xffffffffff077424 */ /* 0x000fd000078e00ff */
[----:B0-----:R-:W-:Y:S05]  /*65e0*/  @P1 BRA `(.L_x_176) ;  /* 0x00000004004c1947 */ /* 0x001fea0003800000 */
[----:B------:R-:W-:Y:S01]  /*65f0*/  ULDC.64 UR4, c[0x0][0x628] ;  /* 0x00018a0000047ab9 */ /* 0x000fe20000000a00 */
[----:B------:R-:W0:Y:S01]  /*6600*/  S2R R15, SR_CTAID.X ;  /* 0x00000000000f7919 */ /* 0x000e220000002500 */
[----:B------:R-:W-:Y:S01]  /*6610*/  ISETP.NE.U32.AND P1, PT, RZ, UR4, PT ;  /* 0x00000004ff007c0c */ /* 0x000fe2000bf25070 */
[----:B------:R-:W-:Y:S01]  /*6620*/  ULDC UR7, c[0x0][0x630] ;  /* 0x00018c0000077ab9 */ /* 0x000fe20000000800 */
[----:B------:R-:W-:Y:S01]  /*6630*/  IMAD.MOV.U32 R4, RZ, RZ, R16 ;  /* 0x000000ffff047224 */ /* 0x000fe200078e0010 */
[----:B------:R-:W1:Y:S01]  /*6640*/  S2R R14, SR_CTAID.Y ;  /* 0x00000000000e7919 */ /* 0x000e620000002600 */
[----:B------:R-:W-:Y:S01]  /*6650*/  ISETP.NE.AND.EX P1, PT, RZ, UR5, PT, P1 ;  /* 0x00000005ff007c0c */ /* 0x000fe2000bf25310 */
[----:B------:R-:W-:-:S12]  /*6660*/  IMAD.MOV.U32 R5, RZ, RZ, R17 ;  /* 0x000000ffff057224 */ /* 0x000fd800078e0011 */
[----:B------:R-:W-:Y:S05]  /*6670*/  @!P1 BRA `(.L_x_177) ;  /* 0x0000000000289947 */ /* 0x000fea0003800000 */
[----:B------:R-:W-:Y:S02]  /*6680*/  ULDC UR6, c[0x0][0x634] ;  /* 0x00018d0000067ab9 */ /* 0x000fe40000000800 */
[----:B------:R-:W-:-:S05]  /*6690*/  IADD3 R9, P1, R16, UR6, RZ ;  /* 0x0000000610097c10 */ /* 0x000fca000ff3e0ff */
[----:B------:R-:W-:-:S04]  /*66a0*/  IMAD.X R21, RZ, RZ, R17, P1 ;  /* 0x000000ffff157224 */ /* 0x000fc800008e0611 */
[----:B------:R-:W-:-:S04]  /*66b0*/  IMAD.WIDE.U32 R6, R21, UR4, RZ ;  /* 0x0000000415067c25 */ /* 0x000fc8000f8e00ff */
[----:B------:R-:W-:-:S04]  /*66c0*/  IMAD.WIDE.U32 R6, P1, R9, UR5, R6 ;  /* 0x0000000509067c25 */ /* 0x000fc8000f820006 */
[----:B------:R-:W-:-:S04]  /*66d0*/  IMAD.WIDE.U32 R8, R9, UR4, RZ ;  /* 0x0000000409087c25 */ /* 0x000fc8000f8e00ff */
[----:B------:R-:W-:Y:S01]  /*66e0*/  IMAD.X R5, RZ, RZ, RZ, P1 ;  /* 0x000000ffff057224 */ /* 0x000fe200008e06ff */
[----:B------:R-:W-:Y:S01]  /*66f0*/  IADD3 RZ, P1, R9, R6, RZ ;  /* 0x0000000609ff7210 */ /* 0x000fe20007f3e0ff */
[----:B------:R-:W-:-:S04]  /*6700*/  IMAD.MOV.U32 R4, RZ, RZ, R7 ;  /* 0x000000ffff047224 */ /* 0x000fc800078e0007 */
[----:B------:R-:W-:-:S08]  /*6710*/  IMAD.WIDE.U32.X R4, R21, UR5, R4, P1 ;  /* 0x0000000515047c25 */ /* 0x000fd000088e0404 */
.L_x_177:
[--C-:B------:R-:W-:Y:S01]  /*6720*/  SHF.R.U64 R8, R4, UR7, R5.reuse ;  /* 0x0000000704087c19 */ /* 0x100fe20008001205 */
[----:B------:R-:W-:Y:S01]  /*6730*/  ULDC.64 UR4, c[0x0][0x620] ;  /* 0x0001880000047ab9 */ /* 0x000fe20000000a00 */
[----:B------:R-:W-:Y:S01]  /*6740*/  SHF.R.U32.HI R4, RZ, UR7, R5 ;  /* 0x00000007ff047c19 */ /* 0x000fe20008011605 */
[----:B------:R-:W2:Y:S01]  /*6750*/  LDC R24, c[0x0][0x144] ;  /* 0x00005100ff187b82 */ /* 0x000ea20000000800 */
[----:B------:R-:W-:Y:S01]  /*6760*/  IADD3 R7, P1, RZ, -R8, RZ ;  /* 0x80000008ff077210 */ /* 0x000fe20007f3e0ff */
[----:B------:R-:W-:Y:S01]  /*6770*/  ULDC.64 UR8, c[0x0][0x640] ;  /* 0x0001900000087ab9 */ /* 0x000fe20000000a00 */
[----:B0-----:R-:W-:Y:S01]  /*6780*/  I2FP.F32.U32 R9, R15 ;  /* 0x0000000f00097245 */ /* 0x001fe20000201000 */
[----:B------:R-:W-:Y:S02]  /*6790*/  ULDC UR6, c[0x0][0x608] ;  /* 0x0001820000067ab9 */ /* 0x000fe40000000800 */
[----:B------:R-:W-:Y:S01]  /*67a0*/  IMAD.X R4, RZ, RZ, ~R4, P1 ;  /* 0x000000ffff047224 */ /* 0x000fe200008e0e04 */
[----:B------:R-:W-:Y:S01]  /*67b0*/  ISETP.NE.U32.AND P1, PT, RZ, UR8, PT ;  /* 0x00000008ff007c0c */ /* 0x000fe2000bf25070 */
[----:B------:R-:W0:Y:S02]  /*67c0*/  LDC R21, c[0x0][0x148] ;  /* 0x00005200ff157b82 */ /* 0x000e240000000800 */
[----:B------:R-:W-:Y:S01]  /*67d0*/  IMAD R6, R4, UR4, RZ ;  /* 0x0000000404067c24 */ /* 0x000fe2000f8e02ff */
[----:B------:R-:W-:Y:S01]  /*67e0*/  ISETP.NE.AND.EX P1, PT, RZ, UR9, PT, P1 ;  /* 0x00000009ff007c0c */ /* 0x000fe2000bf25310 */
[----:B------:R-:W-:Y:S01]  /*67f0*/  IMAD.WIDE.U32 R4, R7, UR4, R16 ;  /* 0x0000000407047c25 */ /* 0x000fe2000f8e0010 */
[----:B------:R-:W-:-:S03]  /*6800*/  ULDC UR4, c[0x0][0x150] ;  /* 0x0000540000047ab9 */ /* 0x000fc60000000800 */
[----:B------:R-:W-:Y:S02]  /*6810*/  IMAD R7, R7, UR5, R6 ;  /* 0x0000000507077c24 */ /* 0x000fe4000f8e0206 */
[----:B------:R-:W-:Y:S01]  /*6820*/  FMUL R6, R9, UR4 ;  /* 0x0000000409067c20 */ /* 0x000fe20008400000 */
[----:B------:R-:W-:Y:S01]  /*6830*/  ULDC UR4, c[0x0][0x618] ;  /* 0x0001860000047ab9 */ /* 0x000fe20000000800 */
[----:B------:R-:W-:Y:S01]  /*6840*/  ULDC UR5, c[0x0][0x154] ;  /* 0x0000550000057ab9 */ /* 0x000fe20000000800 */
[----:B------:R-:W-:-:S03]  /*6850*/  IMAD.IADD R5, R5, 0x1, R7 ;  /* 0x0000000105057824 */ /* 0x000fc600078e0207 */
[----:B------:R-:W3:Y:S02]  /*6860*/  F2I.U32.TRUNC.NTZ R6, R6 ;  /* 0x0000000600067305 */ /* 0x000ee4000020f000 */
[----:B------:R-:W-:Y:S02]  /*6870*/  SHF.R.U64 R9, R4, UR4, R5 ;  /* 0x0000000404097c19 */ /* 0x000fe40008001205 */
[----:B-1----:R-:W-:-:S05]  /*6880*/  I2FP.F32.U32 R4, R14 ;  /* 0x0000000e00047245 */ /* 0x002fca0000201000 */
[----:B------:R-:W-:Y:S01]  /*6890*/  FMUL R22, R4, UR5 ;  /* 0x0000000504167c20 */ /* 0x000fe20008400000 */
[----:B------:R-:W-:Y:S01]  /*68a0*/  SHF.R.U32.HI R4, RZ, UR4, R5 ;  /* 0x00000004ff047c19 */ /* 0x000fe20008011605 */
[----:B------:R-:W-:-:S03]  /*68b0*/  ULDC UR4, c[0x0][0x658] ;  /* 0x0001960000047ab9 */ /* 0x000fc60000000800 */
[--C-:B------:R-:W-:Y:S01]  /*68c0*/  SHF.R.U64 R20, R9, UR6, R4.reuse ;  /* 0x0000000609147c19 */ /* 0x100fe20008001204 */
[----:B------:R-:W1:Y:S01]  /*68d0*/  F2I.U32.TRUNC.NTZ R22, R22 ;  /* 0x0000001600167305 */ /* 0x000e62000020f000 */
[----:B------:R-:W-:Y:S01]  /*68e0*/  SHF.R.U32.HI R5, RZ, UR6, R4 ;  /* 0x00000006ff057c19 */ /* 0x000fe20008011604 */
[----:B---3--:R-:W-:-:S03]  /*68f0*/  IMAD.MOV R6, RZ, RZ, -R6 ;  /* 0x000000ffff067224 */ /* 0x008fc600078e0a06 */
[----:B------:R-:W-:Y:S01]  /*6900*/  SHF.R.U64 R18, R20, UR4, R5 ;  /* 0x0000000414127c19 */ /* 0x000fe20008001205 */
[----:B--2---:R-:W-:Y:S01]  /*6910*/  IMAD R15, R24, R6, R15 ;  /* 0x00000006180f7224 */ /* 0x004fe200078e020f */
[----:B------:R-:W-:-:S03]  /*6920*/  SHF.R.U32.HI R23, RZ, UR4, R5 ;  /* 0x00000004ff177c19 */ /* 0x000fc60008011605 */
[----:B------:R-:W-:Y:S02]  /*6930*/  IMAD.MOV.U32 R4, RZ, RZ, R18 ;  /* 0x000000ffff047224 */ /* 0x000fe400078e0012 */
[----:B------:R-:W-:Y:S01]  /*6940*/  IMAD.MOV.U32 R5, RZ, RZ, R23 ;  /* 0x000000ffff057224 */ /* 0x000fe200078e0017 */
[----:B-1----:R-:W-:Y:S06]  /*6950*/  @!P1 BRA `(.L_x_178) ;  /* 0x0000000000289947 */ /* 0x002fec0003800000 */
[----:B------:R-:W-:Y:S02]  /*6960*/  ULDC UR4, c[0x0][0x64c] ;  /* 0x0001930000047ab9 */ /* 0x000fe40000000800 */
[----:B------:R-:W-:-:S05]  /*6970*/  IADD3 R5, P1, R18, UR4, RZ ;  /* 0x0000000412057c10 */ /* 0x000fca000ff3e0ff */
[----:B------:R-:W-:-:S04]  /*6980*/  IMAD.X R23, RZ, RZ, R23, P1 ;  /* 0x000000ffff177224 */ /* 0x000fc800008e0617 */
[----:B------:R-:W-:-:S04]  /*6990*/  IMAD.WIDE.U32 R6, R23, UR8, RZ ;  /* 0x0000000817067c25 */ /* 0x000fc8000f8e00ff */
[----:B------:R-:W-:-:S04]  /*69a0*/  IMAD.WIDE.U32 R6, P1, R5, UR9, R6 ;  /* 0x0000000905067c25 */ /* 0x000fc8000f820006 */
[----:B------:R-:W-:-:S04]  /*69b0*/  IMAD.WIDE.U32 R4, R5, UR8, RZ ;  /* 0x0000000805047c25 */ /* 0x000fc8000f8e00ff */
[----:B------:R-:W-:Y:S01]  /*69c0*/  IMAD.MOV.U32 R4, RZ, RZ, R7 ;  /* 0x000000ffff047224 */ /* 0x000fe200078e0007 */
[----:B------:R-:W-:Y:S01]  /*69d0*/  IADD3 RZ, P3, R5, R6, RZ ;  /* 0x0000000605ff7210 */ /* 0x000fe20007f7e0ff */
[----:B------:R-:W-:-:S04]  /*69e0*/  IMAD.X R5, RZ, RZ, RZ, P1 ;  /* 0x000000ffff057224 */ /* 0x000fc800008e06ff */
[----:B------:R-:W-:-:S08]  /*69f0*/  IMAD.WIDE.U32.X R4, R23, UR9, R4, P3 ;  /* 0x0000000917047c25 */ /* 0x000fd000098e0404 */
.L_x_178:
[----:B------:R-:W-:Y:S01]  /*6a00*/  ISETP.NE.AND P1, PT, R2, 0x1, PT ;  /* 0x000000010200780c */ /* 0x000fe20003f25270 */
[----:B------:R-:W-:Y:S01]  /*6a10*/  ULDC UR4, c[0x0][0x648] ;  /* 0x0001920000047ab9 */ /* 0x000fe20000000800 */
[----:B------:R-:W-:Y:S01]  /*6a20*/  LOP3.LUT R20, R20, UR17, RZ, 0xc0, !PT ;  /* 0x0000001114147c12 */ /* 0x000fe2000f8ec0ff */
[----:B------:R-:W-:Y:S01]  /*6a30*/  IMAD.MOV R22, RZ, RZ, -R22 ;  /* 0x000000ffff167224 */ /* 0x000fe200078e0a16 */
[----:B------:R-:W-:Y:S01]  /*6a40*/  SHF.R.U64 R5, R4, UR4, R5 ;  /* 0x0000000404057c19 */ /* 0x000fe20008001205 */
[----:B------:R-:W-:Y:S01]  /*6a50*/  ULDC UR4, c[0x0][0x638] ;  /* 0x00018e0000047ab9 */ /* 0x000fe20000000800 */
[----:B------:R-:W-:Y:S01]  /*6a60*/  LOP3.LUT R9, R9, UR16, RZ, 0xc0, !PT ;  /* 0x0000001009097c12 */ /* 0x000fe2000f8ec0ff */
[----:B------:R-:W-:Y:S01]  /*6a70*/  ULDC UR5, c[0x0][0x610] ;  /* 0x0001840000057ab9 */ /* 0x000fe20000000800 */
[----:B------:R-:W-:Y:S02]  /*6a80*/  IMAD.MOV.U32 R4, RZ, RZ, 0x1 ;  /* 0x00000001ff047424 */ /* 0x000fe400078e00ff */
[----:B------:R-:W-:-:S02]  /*6a90*/  IMAD.MOV R7, RZ, RZ, -R5 ;  /* 0x000000ffff077224 */ /* 0x000fc400078e0a05 */
[----:B------:R-:W-:Y:S02]  /*6aa0*/  IMAD R20, R5, UR18, R20 ;  /* 0x0000001205147c24 */ /* 0x000fe4000f8e0214 */
[----:B0-----:R-:W-:Y:S02]  /*6ab0*/  @P1 IMAD R15, R21, R22, R14 ;  /* 0x00000016150f1224 */ /* 0x001fe400078e020e */
[----:B------:R-:W-:Y:S01]  /*6ac0*/  IMAD R18, R7, UR4, R18 ;  /* 0x0000000407127c24 */ /* 0x000fe2000f8e0212 */
[----:B------:R-:W-:Y:S01]  /*6ad0*/  ULDC UR4, c[0x0][0x600] ;  /* 0x0001800000047ab9 */ /* 0x000fe20000000800 */
[----:B------:R-:W-:Y:S02]  /*6ae0*/  IMAD R15, R20, UR5, R15 ;  /* 0x00000005140f7c24 */ /* 0x000fe4000f8e020f */
[----:B------:R-:W-:-:S05]  /*6af0*/  IMAD R18, R18, UR4, R9 ;  /* 0x0000000412127c24 */ /* 0x000fca000f8e0209 */
[----:B------:R-:W-:Y:S02]  /*6b00*/  SEL R9, R18, R15, !P1 ;  /* 0x0000000f12097207 */ /* 0x000fe40004800000 */
[----:B------:R-:W-:-:S07]  /*6b10*/  SEL R7, R15, R18, !P1 ;  /* 0x000000120f077207 */ /* 0x000fce0004800000 */
.L_x_176:
[----:B------:R-:W-:Y:S05]  /*6b20*/  BSYNC B1 ;  /* 0x0000000000017941 */ /* 0x000fea0003800000 */
.L_x_175:
[----:B------:R-:W-:-:S13]  /*6b30*/  LOP3.LUT P1, RZ, R4, 0xff, RZ, 0xc0, !PT ;  /* 0x000000ff04ff7812 */ /* 0x000fda000782c0ff */
[----:B------:R-:W-:Y:S05]  /*6b40*/  @P1 BRA `(.L_x_179) ;  /* 0xfffffff4004c1947 */ /* 0x000fea000383ffff */
[----:B------:R-:W-:Y:S05]  /*6b50*/  BSYNC B0 ;  /* 0x0000000000007941 */ /* 0x000fea0003800000 */
.L_x_167:
[----:B------:R-:W-:-:S03]  /*6b60*/  UMOV UR4, 0xffffffff ;  /* 0xffffffff00047882 */ /* 0x000fc60000000000 */
[----:B------:R-:W-:Y:S05]  /*6b70*/  BRA.DIV UR4, `(.L_x_180) ;  /* 0x0000000e049c7947 */ /* 0x000fea000b800000 */
[----:B------:R-:W-:-:S13]  /*6b80*/  ELECT P6, URZ, PT ;  /* 0x00000000003f782f */ /* 0x000fda00038c0000 */
.L_x_212:
[----:B------:R-:W-:Y:S04]  /*6b90*/  BSSY B0, `(.L_x_181) ;  /* 0x00000cd000007945 */ /* 0x000fe80003800000 */
[----:B------:R-:W-:Y:S05]  /*6ba0*/  @!P6 BRA `(.L_x_182) ;  /* 0x0000000c002ce947 */ /* 0x000fea0003800000 */
[----:B------:R-:W-:-:S04]  /*6bb0*/  LOP3.LUT R19, R19, 0x2, RZ, 0xfc, !PT ;  /* 0x0000000213137812 */ /* 0x000fc800078efcff */
[----:B------:R-:W-:-:S13]  /*6bc0*/  ISETP.NE.AND P0, PT, R19, 0x3, PT ;  /* 0x000000031300780c */ /* 0x000fda0003f05270 */
[----:B------:R-:W-:Y:S05]  /*6bd0*/  @!P0 BRA `(.L_x_183) ;  /* 0x0000000000048947 */ /* 0x000fea0003800000 */
[----:B------:R-:W-:Y:S01]  /*6be0*/  BPT.TRAP 0x1 ;  /* 0x000000040000795c */ /* 0x000fe20000300000 */
.L_x_183:
[----:B------:R-:W0:Y:S01]  /*6bf0*/  S2R R3, SR_CgaCtaId ;  /* 0x0000000000037919 */ /* 0x000e220000008800 */
[----:B------:R-:W-:-:S04]  /*6c00*/  MOV R2, 0x400 ;  /* 0x0000040000027802 */ /* 0x000fc80000000f00 */
[----:B0-----:R-:W-:Y:S02]  /*6c10*/  LEA R3, R3, R2, 0x18 ;  /* 0x0000000203037211 */ /* 0x001fe400078ec0ff */
[----:B------:R-:W-:-:S03]  /*6c20*/  SHF.L.U32 R2, R0, 0x1f, RZ ;  /* 0x0000001f00027819 */ /* 0x000fc600000006ff */
[----:B------:R-:W-:-:S04]  /*6c30*/  VIADD R3, R3, 0xb0 ;  /* 0x000000b003037836 */ /* 0x000fc80000000000 */
[C---:B------:R-:W-:Y:S02]  /*6c40*/  IMAD R7, R12.reuse, 0x8, R3 ;  /* 0x000000080c077824 */ /* 0x040fe400078e0203 */
[----:B------:R-:W-:Y:S02]  /*6c50*/  VIADD R12, R12, 0x1 ;  /* 0x000000010c0c7836 */ /* 0x000fe40000000000 */
[----:B------:R-:W0:Y:S03]  /*6c60*/  SYNCS.PHASECHK.TRANS64.TRYWAIT P0, [R7+URZ], R2 ;  /* 0x00000002070075a7 */ /* 0x000e26000800017f */
[----:B------:R-:W-:-:S04]  /*6c70*/  ISETP.NE.AND P1, PT, R12, 0x16, PT ;  /* 0x000000160c00780c */ /* 0x000fc80003f25270 */
[----:B------:R-:W-:Y:S02]  /*6c80*/  SEL R5, RZ, 0x1, P1 ;  /* 0x00000001ff057807 */ /* 0x000fe40000800000 */
[----:B------:R-:W-:Y:S02]  /*6c90*/  SEL R12, R12, RZ, P1 ;  /* 0x000000ff0c0c7207 */ /* 0x000fe40000800000 */
[----:B------:R-:W-:-:S03]  /*6ca0*/  LOP3.LUT R5, R0, R5, RZ, 0x3c, !PT ;  /* 0x0000000500057212 */ /* 0x000fc600078e3cff */
[----:B------:R-:W-:Y:S01]  /*6cb0*/  IMAD R9, R12, 0x8, R3 ;  /* 0x000000080c097824 */ /* 0x000fe200078e0203 */
[----:B------:R-:W-:Y:S01]  /*6cc0*/  SHF.L.U32 R4, R5, 0x1f, RZ ;  /* 0x0000001f05047819 */ /* 0x000fe200000006ff */
[----:B0-----:R-:W-:Y:S06]  /*6cd0*/  @!P0 BRA `(.L_x_184) ;  /* 0x0000000c00648947 */ /* 0x001fec0003800000 */
.L_x_213:
[----:B------:R-:W1:Y:S01]  /*6ce0*/  SYNCS.PHASECHK.TRANS64.TRYWAIT P0, [R9+URZ], R4 ;  /* 0x00000004090075a7 */ /* 0x000e62000800017f */
[----:B------:R-:W-:-:S05]  /*6cf0*/  VIADD R0, R12, 0x1 ;  /* 0x000000010c007836 */ /* 0x000fca0000000000 */
[----:B------:R-:W-:-:S04]  /*6d00*/  ISETP.NE.AND P1, PT, R0, 0x16, PT ;  /* 0x000000160000780c */ /* 0x000fc80003f25270 */
[----:B0-----:R-:W-:Y:S02]  /*6d10*/  SEL R2, RZ, 0x1, P1 ;  /* 0x00000001ff027807 */ /* 0x001fe40000800000 */
[----:B------:R-:W-:Y:S02]  /*6d20*/  SEL R0, R0, RZ, P1 ;  /* 0x000000ff00007207 */ /* 0x000fe40000800000 */
[----:B------:R-:W-:-:S03]  /*6d30*/  LOP3.LUT R7, R5, R2, RZ, 0x3c, !PT ;  /* 0x0000000205077212 */ /* 0x000fc600078e3cff */
[----:B------:R-:W-:Y:S01]  /*6d40*/  IMAD R6, R0, 0x8, R3 ;  /* 0x0000000800067824 */ /* 0x000fe200078e0203 */
[----:B------:R-:W-:Y:S01]  /*6d50*/  SHF.L.U32 R5, R7, 0x1f, RZ ;  /* 0x0000001f07057819 */ /* 0x000fe200000006ff */
[----:B-1----:R-:W-:Y:S06]  /*6d60*/  @!P0 BRA `(.L_x_185) ;  /* 0x0000000c00548947 */ /* 0x002fec0003800000 */
.L_x_214:
[----:B------:R-:W1:Y:S01]  /*6d70*/  SYNCS.PHASECHK.TRANS64.TRYWAIT P0, [R6+URZ], R5 ;  /* 0x00000005060075a7 */ /* 0x000e62000800017f */
[----:B------:R-:W-:-:S05]  /*6d80*/  VIADD R0, R0, 0x1 ;  /* 0x0000000100007836 */ /* 0x000fca0000000000 */
[----:B------:R-:W-:-:S04]  /*6d90*/  ISETP.NE.AND P1, PT, R0, 0x16, PT ;  /* 0x000000160000780c */ /* 0x000fc80003f25270 */
[----:B------:R-:W-:Y:S02]  /*6da0*/  SEL R2, RZ, 0x1, P1 ;  /* 0x00000001ff027807 */ /* 0x000fe40000800000 */
[----:B------:R-:W-:Y:S02]  /*6db0*/  SEL R0, R0, RZ, P1 ;  /* 0x000000ff00007207 */ /* 0x000fe40000800000 */
[----:B------:R-:W-:-:S03]  /*6dc0*/  LOP3.LUT R7, R7, R2, RZ, 0x3c, !PT ;  /* 0x0000000207077212 */ /* 0x000fc600078e3cff */
[----:B0-----:R-:W-:Y:S01]  /*6dd0*/  IMAD R9, R0, 0x8, R3 ;  /* 0x0000000800097824 */ /* 0x001fe200078e0203 */
[----:B------:R-:W-:Y:S01]  /*6de0*/  SHF.L.U32 R4, R7, 0x1f, RZ ;  /* 0x0000001f07047819 */ /* 0x000fe200000006ff */
[----:B-1----:R-:W-:Y:S06]  /*6df0*/  @!P0 BRA `(.L_x_186) ;  /* 0x0000000c00448947 */ /* 0x002fec0003800000 */
.L_x_215:
        /* <DEDUP_REMOVED lines=9> */
.L_x_216:
        /* <DEDUP_REMOVED lines=9> */
.L_x_217:
        /* <DEDUP_REMOVED lines=9> */
.L_x_218:
        /* <DEDUP_REMOVED lines=9> */
.L_x_219:
        /* <DEDUP_REMOVED lines=9> */
.L_x_220:
        /* <DEDUP_REMOVED lines=9> */
.L_x_221:
        /* <DEDUP_REMOVED lines=9> */
.L_x_222:
        /* <DEDUP_REMOVED lines=9> */
.L_x_223:
        /* <DEDUP_REMOVED lines=9> */
.L_x_224:
        /* <DEDUP_REMOVED lines=9> */
.L_x_225:
        /* <DEDUP_REMOVED lines=9> */
.L_x_226:
        /* <DEDUP_REMOVED lines=9> */
.L_x_227:
        /* <DEDUP_REMOVED lines=9> */
.L_x_228:
        /* <DEDUP_REMOVED lines=9> */
.L_x_229:
        /* <DEDUP_REMOVED lines=9> */
.L_x_230:
        /* <DEDUP_REMOVED lines=9> */
.L_x_231:
        /* <DEDUP_REMOVED lines=9> */
.L_x_232:
[----:B------:R-:W1:Y:S01]  /*7790*/  SYNCS.PHASECHK.TRANS64.TRYWAIT P0, [R6+URZ], R5 ;  /* 0x00000005060075a7 */ /* 0x000e62000800017f */
[----:B------:R-:W-:-:S05]  /*77a0*/  VIADD R0, R0, 0x1 ;  /* 0x0000000100007836 */ /* 0x000fca0000000000 */
[----:B------:R-:W-:-:S04]  /*77b0*/  ISETP.NE.AND P1, PT, R0, 0x16, PT ;  /* 0x000000160000780c */ /* 0x000fc80003f25270 */
[----:B------:R-:W-:Y:S02]  /*77c0*/  SEL R2, RZ, 0x1, P1 ;  /* 0x00000001ff027807 */ /* 0x000fe40000800000 */
[----:B------:R-:W-:Y:S02]  /*77d0*/  SEL R0, R0, RZ, P1 ;  /* 0x000000ff00007207 */ /* 0x000fe40000800000 */
[----:B------:R-:W-:Y:S01]  /*77e0*/  LOP3.LUT R2, R7, R2, RZ, 0x3c, !PT ;  /* 0x0000000207027212 */ /* 0x000fe200078e3cff */
[----:B-1----:R-:W-:Y:S06]  /*77f0*/  @!P0 BRA `(.L_x_204) ;  /* 0x00000008002c8947 */ /* 0x002fec0003800000 */
.L_x_233:
[----:B------:R-:W-:Y:S01]  /*7800*/  IMAD R3, R0, 0x8, R3 ;  /* 0x0000000800037824 */ /* 0x000fe200078e0203 */
[----:B------:R-:W-:-:S07]  /*7810*/  SHF.L.U32 R0, R2, 0x1f, RZ ;  /* 0x0000001f02007819 */ /* 0x000fce00000006ff */
.L_x_205:
[----:B--2---:R2:W3:Y:S02]  /*7820*/  SYNCS.PHASECHK.TRANS64.TRYWAIT P0, [R3+URZ], R0 ;  /* 0x00000000030075a7 */ /* 0x0044e4000800017f */
[----:B---3--:R-:W-:Y:S05]  /*7830*/  @!P0 NANOSLEEP.SYNCS 0x989680 ;  /* 0x009896800000895d */ /* 0x008fea0003900000 */
[----:B------:R-:W3:Y:S02]  /*7840*/  @!P0 SYNCS.PHASECHK.TRANS64 P0, [R3+URZ], R0 ;  /* 0x00000000030085a7 */ /* 0x000ee4000800007f */
[----:B---3--:R-:W-:Y:S05]  /*7850*/  @!P0 BRA `(.L_x_205) ;  /* 0xfffffffc00f08947 */ /* 0x008fea000383ffff */
.L_x_182:
[----:B------:R-:W-:Y:S05]  /*7860*/  BSYNC B0 ;  /* 0x0000000000007941 */ /* 0x000fea0003800000 */
.L_x_181:
[----:B------:R-:W-:Y:S05]  /*7870*/  EXIT ;  /* 0x000000000000794d */ /* 0x000fea0003800000 */
.L_x_18:
[----:B---3--:R3:W4:Y:S02]  /*7880*/  SYNCS.PHASECHK.TRANS64.TRYWAIT P1, [R3+URZ], R0 ;  /* 0x00000000030075a7 */ /* 0x008724000802017f */
[----:B----4-:R-:W-:Y:S05]  /*7890*/  @!P1 NANOSLEEP.SYNCS 0x989680 ;  /* 0x009896800000995d */ /* 0x010fea0003900000 */
[----:B------:R-:W4:Y:S02]  /*78a0*/  @!P1 SYNCS.PHASECHK.TRANS64 P1, [R3+URZ], R0 ;  /* 0x00000000030095a7 */ /* 0x000f24000802007f */
[----:B----4-:R-:W-:Y:S05]  /*78b0*/  @!P1 BRA `(.L_x_18) ;  /* 0xfffffffc00f09947 */ /* 0x010fea000383ffff */
[----:B------:R-:W-:Y:S05]  /*78c0*/  BRA `(.L_x_17) ;  /* 0xffffff9c00007947 */ /* 0x000fea000383ffff */
.L_x_23:
[----:B-1----:R1:W2:Y:S02]  /*78d0*/  SYNCS.PHASECHK.TRANS64.TRYWAIT P1, [R5+URZ], R4 ;  /* 0x00000004050075a7 */ /* 0x0022a4000802017f */
[----:B--2---:R-:W-:Y:S05]  /*78e0*/  @!P1 NANOSLEEP.SYNCS 0x989680 ;  /* 0x009896800000995d */ /* 0x004fea0003900000 */
[----:B------:R-:W2:Y:S02]  /*78f0*/  @!P1 SYNCS.PHASECHK.TRANS64 P1, [R5+URZ], R4 ;  /* 0x00000004050095a7 */ /* 0x000ea4000802007f */
[----:B--2---:R-:W-:Y:S05]  /*7900*/  @!P1 BRA `(.L_x_23) ;  /* 0xfffffffc00f09947 */ /* 0x004fea000383ffff */
[----:B------:R-:W-:Y:S05]  /*7910*/  BRA `(.L_x_22) ;  /* 0xffffff9c00a87947 */ /* 0x000fea000383ffff */
.L_x_168:
[----:B------:R-:W-:Y:S01]  /*7920*/  BSSY B1, `(.L_x_206) ;  /* 0x0000006000017945 */ /* 0x000fe20003800000 */
[----:B------:R-:W-:-:S07]  /*7930*/  IMAD.MOV.U32 R15, RZ, RZ, -0x1 ;  /* 0xffffffffff0f7424 */ /* 0x000fce00078e00ff */
[----:B------:R-:W-:Y:S05]  /*7940*/  WARPSYNC.COLLECTIVE R15, `(.L_x_207) ;  /* 0x000000000f0c7348 */ /* 0x000fea0003c00000 */
[----:B------:R-:W-:Y:S02]  /*7950*/  ELECT P6, UR62, PT ;  /* 0x00000000003e782f */ /* 0x000fe400038c0000 */
[----:B------:R-:W-:Y:S01]  /*7960*/  MOV R14, UR62 ;  /* 0x0000003e000e7c02 */ /* 0x000fe20008000f00 */
[----:B------:R-:W-:Y:S10]  /*7970*/  ENDCOLLECTIVE ;  /* 0x000000000000791b */ /* 0x000ff40003800000 */
.L_x_207:
[----:B------:R-:W-:Y:S05]  /*7980*/  BSYNC B1 ;  /* 0x0000000000017941 */ /* 0x000fea0003800000 */
.L_x_206:
[----:B------:R-:W-:Y:S05]  /*7990*/  BRA `(.L_x_208) ;  /* 0xffffffe400c47947 */ /* 0x000fea000383ffff */
.L_x_171:
[----:B0-----:R0:W1:Y:S02]  /*79a0*/  SYNCS.PHASECHK.TRANS64.TRYWAIT P1, [R14+URZ+0xb0], R7 ;  /* 0x0000b0070e0075a7 */ /* 0x001064000802017f */
[----:B-1----:R-:W-:Y:S05]  /*79b0*/  @!P1 NANOSLEEP.SYNCS 0x989680 ;  /* 0x009896800000995d */ /* 0x002fea0003900000 */
[----:B------:R-:W1:Y:S02]  /*79c0*/  @!P1 SYNCS.PHASECHK.TRANS64 P1, [R14+URZ+0xb0], R7 ;  /* 0x0000b0070e0095a7 */ /* 0x000e64000802007f */
[----:B-1----:R-:W-:Y:S05]  /*79d0*/  @!P1 BRA `(.L_x_171) ;  /* 0xfffffffc00f09947 */ /* 0x002fea000383ffff */
[----:B------:R-:W-:Y:S05]  /*79e0*/  BRA `(.L_x_209) ;  /* 0xffffffe400f87947 */ /* 0x000fea000383ffff */
.L_x_180:
[----:B------:R-:W-:Y:S01]  /*79f0*/  BSSY B0, `(.L_x_210) ;  /* 0x0000006000007945 */ /* 0x000fe20003800000 */
[----:B------:R-:W-:-:S07]  /*7a00*/  IMAD.MOV.U32 R15, RZ, RZ, -0x1 ;  /* 0xffffffffff0f7424 */ /* 0x000fce00078e00ff */
[----:B------:R-:W-:Y:S05]  /*7a10*/  WARPSYNC.COLLECTIVE R15, `(.L_x_211) ;  /* 0x000000000f0c7348 */ /* 0x000fea0003c00000 */
[----:B------:R-:W-:Y:S02]  /*7a20*/  ELECT P6, UR62, PT ;  /* 0x00000000003e782f */ /* 0x000fe400038c0000 */
[----:B------:R-:W-:Y:S01]  /*7a30*/  MOV R14, UR62 ;  /* 0x0000003e000e7c02 */ /* 0x000fe20008000f00 */
[----:B------:R-:W-:Y:S10]  /*7a40*/  ENDCOLLECTIVE ;  /* 0x000000000000791b */ /* 0x000ff40003800000 */
.L_x_211:
[----:B------:R-:W-:Y:S05]  /*7a50*/  BSYNC B0 ;  /* 0x0000000000007941 */ /* 0x000fea0003800000 */
.L_x_210:
[----:B------:R-:W-:Y:S05]  /*7a60*/  BRA `(.L_x_212) ;  /* 0xfffffff000487947 */ /* 0x000fea000383ffff */
.L_x_184:
[----:B0-----:R0:W1:Y:S02]  /*7a70*/  SYNCS.PHASECHK.TRANS64.TRYWAIT P0, [R7+URZ], R2 ;  /* 0x00000002070075a7 */ /* 0x001064000800017f */
[----:B-1----:R-:W-:Y:S05]  /*7a80*/  @!P0 NANOSLEEP.SYNCS 0x989680 ;  /* 0x009896800000895d */ /* 0x002fea0003900000 */
[----:B------:R-:W1:Y:S02]  /*7a90*/  @!P0 SYNCS.PHASECHK.TRANS64 P0, [R7+URZ], R2 ;  /* 0x00000002070085a7 */ /* 0x000e64000800007f */
[----:B-1----:R-:W-:Y:S05]  /*7aa0*/  @!P0 BRA `(.L_x_184) ;  /* 0xfffffffc00f08947 */ /* 0x002fea000383ffff */
[----:B------:R-:W-:Y:S05]  /*7ab0*/  BRA `(.L_x_213) ;  /* 0xfffffff000887947 */ /* 0x000fea000383ffff */
.L_x_185:
[----:B0-----:R0:W1:Y:S02]  /*7ac0*/  SYNCS.PHASECHK.TRANS64.TRYWAIT P0, [R9+URZ], R4 ;  /* 0x00000004090075a7 */ /* 0x001064000800017f */
[----:B-1----:R-:W-:Y:S05]  /*7ad0*/  @!P0 NANOSLEEP.SYNCS 0x989680 ;  /* 0x009896800000895d */ /* 0x002fea0003900000 */
[----:B------:R-:W1:Y:S02]  /*7ae0*/  @!P0 SYNCS.PHASECHK.TRANS64 P0, [R9+URZ], R4 ;  /* 0x00000004090085a7 */ /* 0x000e64000800007f */
[----:B-1----:R-:W-:Y:S05]  /*7af0*/  @!P0 BRA `(.L_x_185) ;  /* 0xfffffffc00f08947 */ /* 0x002fea000383ffff */
[----:B------:R-:W-:Y:S05]  /*7b00*/  BRA `(.L_x_214) ;  /* 0xfffffff000987947 */ /* 0x000fea000383ffff */
.L_x_186:
[----:B0-----:R0:W1:Y:S02]  /*7b10*/  SYNCS.PHASECHK.TRANS64.TRYWAIT P0, [R6+URZ], R5 ;  /* 0x00000005060075a7 */ /* 0x001064000800017f */
[----:B-1----:R-:W-:Y:S05]  /*7b20*/  @!P0 NANOSLEEP.SYNCS 0x989680 ;  /* 0x009896800000895d */ /* 0x002fea0003900000 */
[----:B------:R-:W1:Y:S02]  /*7b30*/  @!P0 SYNCS.PHASECHK.TRANS64 P0, [R6+URZ], R5 ;  /* 0x00000005060085a7 */ /* 0x000e64000800007f */
[----:B-1----:R-:W-:Y:S05]  /*7b40*/  @!P0 BRA `(.L_x_186) ;  /* 0xfffffffc00f08947 */ /* 0x002fea000383ffff */
[----:B------:R-:W-:Y:S05]  /*7b50*/  BRA `(.L_x_215) ;  /* 0xfffffff000a87947 */ /* 0x000fea000383ffff */
.L_x_187:
[----:B0-----:R0:W1:Y:S02]  /*7b60*/  SYNCS.PHASECHK.TRANS64.TRYWAIT P0, [R9+URZ], R4 ;  /* 0x00000004090075a7 */ /* 0x001064000800017f */
[----:B-1----:R-:W-:Y:S05]  /*7b70*/  @!P0 NANOSLEEP.SYNCS 0x989680 ;  /* 0x009896800000895d */ /* 0x002fea0003900000 */
[----:B------:R-:W1:Y:S02]  /*7b80*/  @!P0 SYNCS.PHASECHK.TRANS64 P0, [R9+URZ], R4 ;  /* 0x00000004090085a7 */ /* 0x000e64000800007f */
[----:B-1----:R-:W-:Y:S05]  /*7b90*/  @!P0 BRA `(.L_x_187) ;  /* 0xfffffffc00f08947 */ /* 0x002fea000383ffff */
[----:B------:R-:W-:Y:S05]  /*7ba0*/  BRA `(.L_x_216) ;  /* 0xfffffff000b87947 */ /* 0x000fea000383ffff */
.L_x_188:
[----:B0-----:R0:W1:Y:S02]  /*7bb0*/  SYNCS.PHASECHK.TRANS64.TRYWAIT P0, [R6+URZ], R5 ;  /* 0x00000005060075a7 */ /* 0x001064000800017f */
[----:B-1----:R-:W-:Y:S05]  /*7bc0*/  @!P0 NANOSLEEP.SYNCS 0x989680 ;  /* 0x009896800000895d */ /* 0x002fea0003900000 */
[----:B------:R-:W1:Y:S02]  /*7bd0*/  @!P0 SYNCS.PHASECHK.TRANS64 P0, [R6+URZ], R5 ;  /* 0x00000005060085a7 */ /* 0x000e64000800007f */
[----:B-1----:R-:W-:Y:S05]  /*7be0*/  @!P0 BRA `(.L_x_188) ;  /* 0xfffffffc00f08947 */ /* 0x002fea000383ffff */
[----:B------:R-:W-:Y:S05]  /*7bf0*/  BRA `(.L_x_217) ;  /* 0xfffffff000c87947 */ /* 0x000fea000383ffff */
.L_x_189:
[----:B0-----:R0:W1:Y:S02]  /*7c00*/  SYNCS.PHASECHK.TRANS64.TRYWAIT P0, [R9+URZ], R4 ;  /* 0x00000004090075a7 */ /* 0x001064000800017f */
[----:B-1----:R-:W-:Y:S05]  /*7c10*/  @!P0 NANOSLEEP.SYNCS 0x989680 ;  /* 0x009896800000895d */ /* 0x002fea0003900000 */
[----:B------:R-:W1:Y:S02]  /*7c20*/  @!P0 SYNCS.PHASECHK.TRANS64 P0, [R9+URZ], R4 ;  /* 0x00000004090085a7 */ /* 0x000e64000800007f */
[----:B-1----:R-:W-:Y:S05]  /*7c30*/  @!P0 BRA `(.L_x_189) ;  /* 0xfffffffc00f08947 */ /* 0x002fea000383ffff */
[----:B------:R-:W-:Y:S05]  /*7c40*/  BRA `(.L_x_218) ;  /* 0xfffffff000d87947 */ /* 0x000fea000383ffff */
.L_x_190:
[----:B0-----:R0:W1:Y:S02]  /*7c50*/  SYNCS.PHASECHK.TRANS64.TRYWAIT P0, [R6+URZ], R5 ;  /* 0x00000005060075a7 */ /* 0x001064000800017f */
[----:B-1----:R-:W-:Y:S05]  /*7c60*/  @!P0 NANOSLEEP.SYNCS 0x989680 ;  /* 0x009896800000895d */ /* 0x002fea0003900000 */
[----:B------:R-:W1:Y:S02]  /*7c70*/  @!P0 SYNCS.PHASECHK.TRANS64 P0, [R6+URZ], R5 ;  /* 0x00000005060085a7 */ /* 0x000e64000800007f */
[----:B-1----:R-:W-:Y:S05]  /*7c80*/  @!P0 BRA `(.L_x_190) ;  /* 0xfffffffc00f08947 */ /* 0x002fea000383ffff */
[----:B------:R-:W-:Y:S05]  /*7c90*/  BRA `(.L_x_219) ;  /* 0xfffffff000e87947 */ /* 0x000fea000383ffff */
.L_x_191:
[----:B0-----:R0:W1:Y:S02]  /*7ca0*/  SYNCS.PHASECHK.TRANS64.TRYWAIT P0, [R9+URZ], R4 ;  /* 0x00000004090075a7 */ /* 0x001064000800017f */
[----:B-1----:R-:W-:Y:S05]  /*7cb0*/  @!P0 NANOSLEEP.SYNCS 0x989680 ;  /* 0x009896800000895d */ /* 0x002fea0003900000 */
[----:B------:R-:W1:Y:S02]  /*7cc0*/  @!P0 SYNCS.PHASECHK.TRANS64 P0, [R9+URZ], R4 ;  /* 0x00000004090085a7 */ /* 0x000e64000800007f */
[----:B-1----:R-:W-:Y:S05]  /*7cd0*/  @!P0 BRA `(.L_x_191) ;  /* 0xfffffffc00f08947 */ /* 0x002fea000383ffff */
[----:B------:R-:W-:Y:S05]  /*7ce0*/  BRA `(.L_x_220) ;  /* 0xfffffff000f87947 */ /* 0x000fea000383ffff */
.L_x_192:
[----:B0-----:R0:W1:Y:S02]  /*7cf0*/  SYNCS.PHASECHK.TRANS64.TRYWAIT P0, [R6+URZ], R5 ;  /* 0x00000005060075a7 */ /* 0x001064000800017f */
[----:B-1----:R-:W-:Y:S05]  /*7d00*/  @!P0 NANOSLEEP.SYNCS 0x989680 ;  /* 0x009896800000895d */ /* 0x002fea0003900000 */
[----:B------:R-:W1:Y:S02]  /*7d10*/  @!P0 SYNCS.PHASECHK.TRANS64 P0, [R6+URZ], R5 ;  /* 0x00000005060085a7 */ /* 0x000e64000800007f */
[----:B-1----:R-:W-:Y:S05]  /*7d20*/  @!P0 BRA `(.L_x_192) ;  /* 0xfffffffc00f08947 */ /* 0x002fea000383ffff */
[----:B------:R-:W-:Y:S05]  /*7d30*/  BRA `(.L_x_221) ;  /* 0xfffffff400087947 */ /* 0x000fea000383ffff */
.L_x_193:
[----:B0-----:R0:W1:Y:S02]  /*7d40*/  SYNCS.PHASECHK.TRANS64.TRYWAIT P0, [R9+URZ], R4 ;  /* 0x00000004090075a7 */ /* 0x001064000800017f */
[----:B-1----:R-:W-:Y:S05]  /*7d50*/  @!P0 NANOSLEEP.SYNCS 0x989680 ;  /* 0x009896800000895d */ /* 0x002fea0003900000 */
[----:B------:R-:W1:Y:S02]  /*7d60*/  @!P0 SYNCS.PHASECHK.TRANS64 P0, [R9+URZ], R4 ;  /* 0x00000004090085a7 */ /* 0x000e64000800007f */
[----:B-1----:R-:W-:Y:S05]  /*7d70*/  @!P0 BRA `(.L_x_193) ;  /* 0xfffffffc00f08947 */ /* 0x002fea000383ffff */
[----:B------:R-:W-:Y:S05]  /*7d80*/  BRA `(.L_x_222) ;  /* 0xfffffff400187947 */ /* 0x000fea000383ffff */
.L_x_194:
[----:B0-----:R0:W1:Y:S02]  /*7d90*/  SYNCS.PHASECHK.TRANS64.TRYWAIT P0, [R6+URZ], R5 ;  /* 0x00000005060075a7 */ /* 0x001064000800017f */
[----:B-1----:R-:W-:Y:S05]  /*7da0*/  @!P0 NANOSLEEP.SYNCS 0x989680 ;  /* 0x009896800000895d */ /* 0x002fea0003900000 */
[----:B------:R-:W1:Y:S02]  /*7db0*/  @!P0 SYNCS.PHASECHK.TRANS64 P0, [R6+URZ], R5 ;  /* 0x00000005060085a7 */ /* 0x000e64000800007f */
[----:B-1----:R-:W-:Y:S05]  /*7dc0*/  @!P0 BRA `(.L_x_194) ;  /* 0xfffffffc00f08947 */ /* 0x002fea000383ffff */
[----:B------:R-:W-:Y:S05]  /*7dd0*/  BRA `(.L_x_223) ;  /* 0xfffffff400287947 */ /* 0x000fea000383ffff */
.L_x_195:
[----:B0-----:R0:W1:Y:S02]  /*7de0*/  SYNCS.PHASECHK.TRANS64.TRYWAIT P0, [R9+URZ], R4 ;  /* 0x00000004090075a7 */ /* 0x001064000800017f */
[----:B-1----:R-:W-:Y:S05]  /*7df0*/  @!P0 NANOSLEEP.SYNCS 0x989680 ;  /* 0x009896800000895d */ /* 0x002fea0003900000 */
[----:B------:R-:W1:Y:S02]  /*7e00*/  @!P0 SYNCS.PHASECHK.TRANS64 P0, [R9+URZ], R4 ;  /* 0x00000004090085a7 */ /* 0x000e64000800007f */
[----:B-1----:R-:W-:Y:S05]  /*7e10*/  @!P0 BRA `(.L_x_195) ;  /* 0xfffffffc00f08947 */ /* 0x002fea000383ffff */
[----:B------:R-:W-:Y:S05]  /*7e20*/  BRA `(.L_x_224) ;  /* 0xfffffff400387947 */ /* 0x000fea000383ffff */
.L_x_196:
[----:B0-----:R0:W1:Y:S02]  /*7e30*/  SYNCS.PHASECHK.TRANS64.TRYWAIT P0, [R6+URZ], R5 ;  /* 0x00000005060075a7 */ /* 0x001064000800017f */
[----:B-1----:R-:W-:Y:S05]  /*7e40*/  @!P0 NANOSLEEP.SYNCS 0x989680 ;  /* 0x009896800000895d */ /* 0x002fea0003900000 */
[----:B------:R-:W1:Y:S02]  /*7e50*/  @!P0 SYNCS.PHASECHK.TRANS64 P0, [R6+URZ], R5 ;  /* 0x00000005060085a7 */ /* 0x000e64000800007f */
[----:B-1----:R-:W-:Y:S05]  /*7e60*/  @!P0 BRA `(.L_x_196) ;  /* 0xfffffffc00f08947 */ /* 0x002fea000383ffff */
[----:B------:R-:W-:Y:S05]  /*7e70*/  BRA `(.L_x_225) ;  /* 0xfffffff400487947 */ /* 0x000fea000383ffff */
.L_x_197:
[----:B0-----:R0:W1:Y:S02]  /*7e80*/  SYNCS.PHASECHK.TRANS64.TRYWAIT P0, [R9+URZ], R4 ;  /* 0x00000004090075a7 */ /* 0x001064000800017f */
[----:B-1----:R-:W-:Y:S05]  /*7e90*/  @!P0 NANOSLEEP.SYNCS 0x989680 ;  /* 0x009896800000895d */ /* 0x002fea0003900000 */
[----:B------:R-:W1:Y:S02]  /*7ea0*/  @!P0 SYNCS.PHASECHK.TRANS64 P0, [R9+URZ], R4 ;  /* 0x00000004090085a7 */ /* 0x000e64000800007f */
[----:B-1----:R-:W-:Y:S05]  /*7eb0*/  @!P0 BRA `(.L_x_197) ;  /* 0xfffffffc00f08947 */ /* 0x002fea000383ffff */
[----:B------:R-:W-:Y:S05]  /*7ec0*/  BRA `(.L_x_226) ;  /* 0xfffffff400587947 */ /* 0x000fea000383ffff */
.L_x_198:
[----:B0-----:R0:W1:Y:S02]  /*7ed0*/  SYNCS.PHASECHK.TRANS64.TRYWAIT P0, [R6+URZ], R5 ;  /* 0x00000005060075a7 */ /* 0x001064000800017f */
[----:B-1----:R-:W-:Y:S05]  /*7ee0*/  @!P0 NANOSLEEP.SYNCS 0x989680 ;  /* 0x009896800000895d */ /* 0x002fea0003900000 */
[----:B------:R-:W1:Y:S02]  /*7ef0*/  @!P0 SYNCS.PHASECHK.TRANS64 P0, [R6+URZ], R5 ;  /* 0x00000005060085a7 */ /* 0x000e64000800007f */
[----:B-1----:R-:W-:Y:S05]  /*7f00*/  @!P0 BRA `(.L_x_198) ;  /* 0xfffffffc00f08947 */ /* 0x002fea000383ffff */
[----:B------:R-:W-:Y:S05]  /*7f10*/  BRA `(.L_x_227) ;  /* 0xfffffff400687947 */ /* 0x000fea000383ffff */
.L_x_199:
[----:B0-----:R0:W1:Y:S02]  /*7f20*/  SYNCS.PHASECHK.TRANS64.TRYWAIT P0, [R9+URZ], R4 ;  /* 0x00000004090075a7 */ /* 0x001064000800017f */
[----:B-1----:R-:W-:Y:S05]  /*7f30*/  @!P0 NANOSLEEP.SYNCS 0x989680 ;  /* 0x009896800000895d */ /* 0x002fea0003900000 */
[----:B------:R-:W1:Y:S02]  /*7f40*/  @!P0 SYNCS.PHASECHK.TRANS64 P0, [R9+URZ], R4 ;  /* 0x00000004090085a7 */ /* 0x000e64000800007f */
[----:B-1----:R-:W-:Y:S05]  /*7f50*/  @!P0 BRA `(.L_x_199) ;  /* 0xfffffffc00f08947 */ /* 0x002fea000383ffff */
[----:B------:R-:W-:Y:S05]  /*7f60*/  BRA `(.L_x_228) ;  /* 0xfffffff400787947 */ /* 0x000fea000383ffff */
.L_x_200:
[----:B0-----:R0:W1:Y:S02]  /*7f70*/  SYNCS.PHASECHK.TRANS64.TRYWAIT P0, [R6+URZ], R5 ;  /* 0x00000005060075a7 */ /* 0x001064000800017f */
[----:B-1----:R-:W-:Y:S05]  /*7f80*/  @!P0 NANOSLEEP.SYNCS 0x989680 ;  /* 0x009896800000895d */ /* 0x002fea0003900000 */
[----:B------:R-:W1:Y:S02]  /*7f90*/  @!P0 SYNCS.PHASECHK.TRANS64 P0, [R6+URZ], R5 ;  /* 0x00000005060085a7 */ /* 0x000e64000800007f */
[----:B-1----:R-:W-:Y:S05]  /*7fa0*/  @!P0 BRA `(.L_x_200) ;  /* 0xfffffffc00f08947 */ /* 0x002fea000383ffff */
[----:B------:R-:W-:Y:S05]  /*7fb0*/  BRA `(.L_x_229) ;  /* 0xfffffff400887947 */ /* 0x000fea000383ffff */
.L_x_201:
[----:B0-----:R0:W1:Y:S02]  /*7fc0*/  SYNCS.PHASECHK.TRANS64.TRYWAIT P0, [R9+URZ], R4 ;  /* 0x00000004090075a7 */ /* 0x001064000800017f */
[----:B-1----:R-:W-:Y:S05]  /*7fd0*/  @!P0 NANOSLEEP.SYNCS 0x989680 ;  /* 0x009896800000895d */ /* 0x002fea0003900000 */
[----:B------:R-:W1:Y:S02]  /*7fe0*/  @!P0 SYNCS.PHASECHK.TRANS64 P0, [R9+URZ], R4 ;  /* 0x00000004090085a7 */ /* 0x000e64000800007f */
[----:B-1----:R-:W-:Y:S05]  /*7ff0*/  @!P0 BRA `(.L_x_201) ;  /* 0xfffffffc00f08947 */ /* 0x002fea000383ffff */
[----:B------:R-:W-:Y:S05]  /*8000*/  BRA `(.L_x_230) ;  /* 0xfffffff400987947 */ /* 0x000fea000383ffff */
.L_x_202:
[----:B0-----:R0:W1:Y:S02]  /*8010*/  SYNCS.PHASECHK.TRANS64.TRYWAIT P0, [R6+URZ], R5 ;  /* 0x00000005060075a7 */ /* 0x001064000800017f */
[----:B-1----:R-:W-:Y:S05]  /*8020*/  @!P0 NANOSLEEP.SYNCS 0x989680 ;  /* 0x009896800000895d */ /* 0x002fea0003900000 */
[----:B------:R-:W1:Y:S02]  /*8030*/  @!P0 SYNCS.PHASECHK.TRANS64 P0, [R6+URZ], R5 ;  /* 0x00000005060085a7 */ /* 0x000e64000800007f */
[----:B-1----:R-:W-:Y:S05]  /*8040*/  @!P0 BRA `(.L_x_202) ;  /* 0xfffffffc00f08947 */ /* 0x002fea000383ffff */
[----:B------:R-:W-:Y:S05]  /*8050*/  BRA `(.L_x_231) ;  /* 0xfffffff400a87947 */ /* 0x000fea000383ffff */
.L_x_203:
[----:B0-----:R0:W1:Y:S02]  /*8060*/  SYNCS.PHASECHK.TRANS64.TRYWAIT P0, [R9+URZ], R4 ;  /* 0x00000004090075a7 */ /* 0x001064000800017f */
[----:B-1----:R-:W-:Y:S05]  /*8070*/  @!P0 NANOSLEEP.SYNCS 0x989680 ;  /* 0x009896800000895d */ /* 0x002fea0003900000 */
[----:B------:R-:W1:Y:S02]  /*8080*/  @!P0 SYNCS.PHASECHK.TRANS64 P0, [R9+URZ], R4 ;  /* 0x00000004090085a7 */ /* 0x000e64000800007f */
[----:B-1----:R-:W-:Y:S05]  /*8090*/  @!P0 BRA `(.L_x_203) ;  /* 0xfffffffc00f08947 */ /* 0x002fea000383ffff */
[----:B------:R-:W-:Y:S05]  /*80a0*/  BRA `(.L_x_232) ;  /* 0xfffffff400b87947 */ /* 0x000fea000383ffff */
.L_x_204:
[----:B-1----:R1:W2:Y:S02]  /*80b0*/  SYNCS.PHASECHK.TRANS64.TRYWAIT P0, [R6+URZ], R5 ;  /* 0x00000005060075a7 */ /* 0x0022a4000800017f */
[----:B--2---:R-:W-:Y:S05]  /*80c0*/  @!P0 NANOSLEEP.SYNCS 0x989680 ;  /* 0x009896800000895d */ /* 0x004fea0003900000 */
[----:B------:R-:W2:Y:S02]  /*80d0*/  @!P0 SYNCS.PHASECHK.TRANS64 P0, [R6+URZ], R5 ;  /* 0x00000005060085a7 */ /* 0x000ea4000800007f */
[----:B--2---:R-:W-:Y:S05]  /*80e0*/  @!P0 BRA `(.L_x_204) ;  /* 0xfffffffc00f08947 */ /* 0x004fea000383ffff */
[----:B------:R-:W-:Y:S05]  /*80f0*/  BRA `(.L_x_233) ;  /* 0xfffffff400c07947 */ /* 0x000fea000383ffff */
.L_x_234:
[----:B------:R-:W-:-:S00]  /*8100*/  BRA `(.L_x_234) ;  /* 0xfffffffc00fc7947 */ /* 0x000fc0000383ffff */
[----:B------:R-:W-:-:S00]  /*8110*/  NOP ;  /* 0x0000000000007918 */ /* 0x000fc00000000000 */
        /* <DEDUP_REMOVED lines=14> */
.L_x_235:


//--------------------- .nv.global.init           --------------------------
	.section	.nv.global.init,"aw",@progbits
.nv.global.init:
	.type		$str$22,@object
	.size		$str$22,($str$23 - $str$22)
$str$22:
        /*0000*/ 	.byte	0x6b, 0x5f, 0x74, 0x69, 0x6c, 0x65, 0x5f, 0x63, 0x6f, 0x75, 0x6e, 0x74, 0x20, 0x3e, 0x3d, 0x20
        /*0010*/ 	.byte	0x31, 0x00
	.type		$str$23,@object
	.size		$str$23,(__unnamed_1 - $str$23)
$str$23:
        /*0012*/ 	.byte	0x2f, 0x74, 0x6d, 0x70, 0x2f, 0x63, 0x75, 0x74, 0x6c, 0x61, 0x73, 0x73, 0x5f, 0x73, 0x77, 0x65
        /*0022*/ 	.byte	0x65, 0x70, 0x5f, 0x73, 0x72, 0x63, 0x2f, 0x69, 0x6e, 0x63, 0x6c, 0x75, 0x64, 0x65, 0x2f, 0x63
        /*0032*/ 	.byte	0x75, 0x74, 0x6c, 0x61, 0x73, 0x73, 0x2f, 0x67, 0x65, 0x6d, 0x6d, 0x2f, 0x63, 0x6f, 0x6c, 0x6c
        /*0042*/ 	.byte	0x65, 0x63, 0x74, 0x69, 0x76, 0x65, 0x2f, 0x73, 0x6d, 0x39, 0x30, 0x5f, 0x6d, 0x6d, 0x61, 0x5f
        /*0052*/ 	.byte	0x74, 0x6d, 0x61, 0x5f, 0x67, 0x6d, 0x6d, 0x61, 0x5f, 0x73, 0x73, 0x5f, 0x77, 0x61, 0x72, 0x70
        /*0062*/ 	.byte	0x73, 0x70, 0x65, 0x63, 0x69, 0x61, 0x6c, 0x69, 0x7a, 0x65, 0x64, 0x2e, 0x68, 0x70, 0x70, 0x00
	.type		__unnamed_1,@object
	.size		__unnamed_1,(.L_0 - __unnamed_1)
__unnamed_1:
        /*0072*/ 	.byte	0x76, 0x6f, 0x69, 0x64, 0x20, 0x63, 0x75, 0x74, 0x6c, 0x61, 0x73, 0x73, 0x3a, 0x3a, 0x67, 0x65
        /* <DEDUP_REMOVED lines=171> */
        /*0b32*/ 	.byte	0x74, 0x65, 0x3a, 0x3a, 0x69, 0x64, 0x65, 0x6e, 0x74, 0x69, 0x74, 0x79, 0x5d, 0x00
.L_0:


//--------------------- .nv.shared._ZN7cutlass13device_kernelINS_4gemm6kernel13GemmUniversalIN4cute5tupleIJiiiiEEENS1_10collective13CollectiveMmaINS1_34MainloopSm90TmaGmmaWarpSpecializedILi22ENS5_IJNS4_1CILi1EEESB_SB_EEENS1_35KernelTmaWarpSpecializedCooperativeEEENS5_IJNSA_ILi256EEENSA_ILi64EEENSA_ILi32EEEEEEaNS5_IJlSB_lEEEaSJ_NS4_8TiledMMAINS4_8MMA_AtomIJNS4_4SM904GMMA26MMA_64x64x32_S32S8S8_SS_TNEEEENS4_6LayoutINS5_IJNSA_ILi2EEESB_SB_EEENS5_IJSB_NSA_ILi0EEEST_EEEEENS5_IJNS4_10UnderscoreESW_SW_EEEEENS4_13SM90_TMA_LOADENS4_14ComposedLayoutINS4_7SwizzleILi1ELi4ELi3EEENS4_18smem_ptr_flag_bitsILi8EEENSQ_INS5_IJNSA_ILi8EEESH_EEENS5_IJSH_SB_EEEEEEEvNS4_8identityESZ_S19_vS1A_EENS_8epilogue10collective6detail29Sm90TmaWarpSpecializedAdapterINS1D_15DefaultEpilogueIaSJ_SJ_NS1C_6thread17LinearCombinationIaLi1EiiLNS1H_9ScaleType4KindE0ELNS_15FloatRoundStyleE2EaEENS1_15EpilogueDefaultEEEEEvvEEEEvNT_6ParamsE --------------------------
	.section	.nv.shared._ZN7cutlass13device_kernelINS_4gemm6kernel13GemmUniversalIN4cute5tupleIJiiiiEEENS1_10collective13CollectiveMmaINS1_34MainloopSm90TmaGmmaWarpSpecializedILi22ENS5_IJNS4_1CILi1EEESB_SB_EEENS1_35KernelTmaWarpSpecializedCooperativeEEENS5_IJNSA_ILi256EEENSA_ILi64EEENSA_ILi32EEEEEEaNS5_IJlSB_lEEEaSJ_NS4_8TiledMMAINS4_8MMA_AtomIJNS4_4SM904GMMA26MMA_64x64x32_S32S8S8_SS_TNEEEENS4_6LayoutINS5_IJNSA_ILi2EEESB_SB_EEENS5_IJSB_NSA_ILi0EEEST_EEEEENS5_IJNS4_10UnderscoreESW_SW_EEEEENS4_13SM90_TMA_LOADENS4_14ComposedLayoutINS4_7SwizzleILi1ELi4ELi3EEENS4_18smem_ptr_flag_bitsILi8EEENSQ_INS5_IJNSA_ILi8EEESH_EEENS5_IJSH_SB_EEEEEEEvNS4_8identityESZ_S19_vS1A_EENS_8epilogue10collective6detail29Sm90TmaWarpSpecializedAdapterINS1D_15DefaultEpilogueIaSJ_SJ_NS1C_6thread17LinearCombinationIaLi1EiiLNS1H_9ScaleType4KindE0ELNS_15FloatRoundStyleE2EaEENS1_15EpilogueDefaultEEEEEvvEEEEvNT_6ParamsE,"aw",@nobits
	.sectionflags	@""
	.align	16
	.zero		1024


//--------------------- .nv.shared.reserved.0     --------------------------
	.section	.nv.shared.reserved.0,"aw",@nobits
	.weak		__nv_reservedSMEM_offset_0_alias
	.size		__nv_reservedSMEM_offset_0_alias, 0, 0
	.other		__nv_reservedSMEM_offset_0_alias,@"STO_CUDA_RESERVED_SHARED STV_DEFAULT"
__nv_reservedSMEM_offset_0_alias:
	.zero		0


//--------------------- .nv.global                --------------------------
	.section	.nv.global,"aw",@nobits
.nv.global:
	.type		_ZN40_INTERNAL_ecbc2cfb_4_k_cu_8eecb2c4_237514cute1_E,@object
	.size		_ZN40_INTERNAL_ecbc2cfb_4_k_cu_8eecb2c4_237514cute1_E,(_ZN40_INTERNAL_ecbc2cfb_4_k_cu_8eecb2c4_237514cuda3std3__45__cpo6cbeginE - _ZN40_INTERNAL_ecbc2cfb_4_k_cu_8eecb2c4_237514cute1_E)
_ZN40_INTERNAL_ecbc2cfb_4_k_cu_8eecb2c4_237514cute1_E:
	.zero		1
	.type		_ZN40_INTERNAL_ecbc2cfb_4_k_cu_8eecb2c4_237514cuda3std3__45__cpo6cbeginE,@object
	.size		_ZN40_INTERNAL_ecbc2cfb_4_k_cu_8eecb2c4_237514cuda3std3__45__cpo6cbeginE,(_ZN40_INTERNAL_ecbc2cfb_4_k_cu_8eecb2c4_237514cuda3std3__48in_placeE - _ZN40_INTERNAL_ecbc2cfb_4_k_cu_8eecb2c4_237514cuda3std3__45__cpo6cbeginE)
_ZN40_INTERNAL_ecbc2cfb_4_k_cu_8eecb2c4_237514cuda3std3__45__cpo6cbeginE:
	.zero		1
	.type		_ZN40_INTERNAL_ecbc2cfb_4_k_cu_8eecb2c4_237514cuda3std3__48in_placeE,@object
	.size		_ZN40_INTERNAL_ecbc2cfb_4_k_cu_8eecb2c4_237514cuda3std3__48in_placeE,(_ZN40_INTERNAL_ecbc2cfb_4_k_cu_8eecb2c4_237514cuda3std6ranges3__45__cpo9iter_moveE - _ZN40_INTERNAL_ecbc2cfb_4_k_cu_8eecb2c4_237514cuda3std3__48in_placeE)
_ZN40_INTERNAL_ecbc2cfb_4_k_cu_8eecb2c4_237514cuda3std3__48in_placeE:
	.zero		1
	.type		_ZN40_INTERNAL_ecbc2cfb_4_k_cu_8eecb2c4_237514cuda3std6ranges3__45__cpo9iter_moveE,@object
	.size		_ZN40_INTERNAL_ecbc2cfb_4_k_cu_8eecb2c4_237514cuda3std6ranges3__45__cpo9iter_moveE,(_ZN40_INTERNAL_ecbc2cfb_4_k_cu_8eecb2c4_237514cuda3std3__45__cpo5beginE - _ZN40_INTERNAL_ecbc2cfb_4_k_cu_8eecb2c4_237514cuda3std6ranges3__45__cpo9iter_moveE)
_ZN40_INTERNAL_ecbc2cfb_4_k_cu_8eecb2c4_237514cuda3std6ranges3__45__cpo9iter_moveE:
	.zero		1
	.type		_ZN40_INTERNAL_ecbc2cfb_4_k_cu_8eecb2c4_237514cuda3std3__45__cpo5beginE,@object
	.size		_ZN40_INTERNAL_ecbc2cfb_4_k_cu_8eecb2c4_237514cuda3std3__45__cpo5beginE,(_ZN40_INTERNAL_ecbc2cfb_4_k_cu_8eecb2c4_237514cuda3std3__442_GLOBAL__N__ecbc2cfb_4_k_cu_8eecb2c4_237516ignoreE - _ZN40_INTERNAL_ecbc2cfb_4_k_cu_8eecb2c4_237514cuda3std3__45__cpo5beginE)
_ZN40_INTERNAL_ecbc2cfb_4_k_cu_8eecb2c4_237514cuda3std3__45__cpo5beginE:
	.zero		1
	.type		_ZN40_INTERNAL_ecbc2cfb_4_k_cu_8eecb2c4_237514cuda3std3__442_GLOBAL__N__ecbc2cfb_4_k_cu_8eecb2c4_237516ignoreE,@object
	.size		_ZN40_INTERNAL_ecbc2cfb_4_k_cu_8eecb2c4_237514cuda3std3__442_GLOBAL__N__ecbc2cfb_4_k_cu_8eecb2c4_237516ignoreE,(_ZN40_INTERNAL_ecbc2cfb_4_k_cu_8eecb2c4_237514cute7productE - _ZN40_INTERNAL_ecbc2cfb_4_k_cu_8eecb2c4_237514cuda3std3__442_GLOBAL__N__ecbc2cfb_4_k_cu_8eecb2c4_237516ignoreE)
_ZN40_INTERNAL_ecbc2cfb_4_k_cu_8eecb2c4_237514cuda3std3__442_GLOBAL__N__ecbc2cfb_4_k_cu_8eecb2c4_237516ignoreE:
	.zero		1
	.type		_ZN40_INTERNAL_ecbc2cfb_4_k_cu_8eecb2c4_237514cute7productE,@object
	.size		_ZN40_INTERNAL_ecbc2cfb_4_k_cu_8eecb2c4_237514cute7productE,(_ZN40_INTERNAL_ecbc2cfb_4_k_cu_8eecb2c4_237514cuda3std3__45__cpo3endE - _ZN40_INTERNAL_ecbc2cfb_4_k_cu_8eecb2c4_237514cute7productE)
_ZN40_INTERNAL_ecbc2cfb_4_k_cu_8eecb2c4_237514cute7productE:
	.zero		1
	.type		_ZN40_INTERNAL_ecbc2cfb_4_k_cu_8eecb2c4_237514cuda3std3__45__cpo3endE,@object
	.size		_ZN40_INTERNAL_ecbc2cfb_4_k_cu_8eecb2c4_237514cuda3std3__45__cpo3endE,(_ZN40_INTERNAL_ecbc2cfb_4_k_cu_8eecb2c4_237514cuda3std3__419piecewise_constructE - _ZN40_INTERNAL_ecbc2cfb_4_k_cu_8eecb2c4_237514cuda3std3__45__cpo3endE)
_ZN40_INTERNAL_ecbc2cfb_4_k_cu_8eecb2c4_237514cuda3std3__45__cpo3endE:
	.zero		1
	.type		_ZN40_INTERNAL_ecbc2cfb_4_k_cu_8eecb2c4_237514cuda3std3__419piecewise_constructE,@object
	.size		_ZN40_INTERNAL_ecbc2cfb_4_k_cu_8eecb2c4_237514cuda3std3__419piecewise_constructE,(_ZN40_INTERNAL_ecbc2cfb_4_k_cu_8eecb2c4_237514cuda3std3__45__cpo4cendE - _ZN40_INTERNAL_ecbc2cfb_4_k_cu_8eecb2c4_237514cuda3std3__419piecewise_constructE)
_ZN40_INTERNAL_ecbc2cfb_4_k_cu_8eecb2c4_237514cuda3std3__419piecewise_constructE:
	.zero		1
	.type		_ZN40_INTERNAL_ecbc2cfb_4_k_cu_8eecb2c4_237514cuda3std3__45__cpo4cendE,@object
	.size		_ZN40_INTERNAL_ecbc2cfb_4_k_cu_8eecb2c4_237514cuda3std3__45__cpo4cendE,(_ZN40_INTERNAL_ecbc2cfb_4_k_cu_8eecb2c4_237514cuda3std6ranges3__45__cpo4swapE - _ZN40_INTERNAL_ecbc2cfb_4_k_cu_8eecb2c4_237514cuda3std3__45__cpo4cendE)
_ZN40_INTERNAL_ecbc2cfb_4_k_cu_8eecb2c4_237514cuda3std3__45__cpo4cendE:
	.zero		1
	.type		_ZN40_INTERNAL_ecbc2cfb_4_k_cu_8eecb2c4_237514cuda3std6ranges3__45__cpo4swapE,@object
	.size		_ZN40_INTERNAL_ecbc2cfb_4_k_cu_8eecb2c4_237514cuda3std6ranges3__45__cpo4swapE,(.L_8 - _ZN40_INTERNAL_ecbc2cfb_4_k_cu_8eecb2c4_237514cuda3std6ranges3__45__cpo4swapE)
_ZN40_INTERNAL_ecbc2cfb_4_k_cu_8eecb2c4_237514cuda3std6ranges3__45__cpo4swapE:
	.zero		1
.L_8:


//--------------------- .nv.constant0._ZN7cutlass13device_kernelINS_4gemm6kernel13GemmUniversalIN4cute5tupleIJiiiiEEENS1_10collective13CollectiveMmaINS1_34MainloopSm90TmaGmmaWarpSpecializedILi22ENS5_IJNS4_1CILi1EEESB_SB_EEENS1_35KernelTmaWarpSpecializedCooperativeEEENS5_IJNSA_ILi256EEENSA_ILi64EEENSA_ILi32EEEEEEaNS5_IJlSB_lEEEaSJ_NS4_8TiledMMAINS4_8MMA_AtomIJNS4_4SM904GMMA26MMA_64x64x32_S32S8S8_SS_TNEEEENS4_6LayoutINS5_IJNSA_ILi2EEESB_SB_EEENS5_IJSB_NSA_ILi0EEEST_EEEEENS5_IJNS4_10UnderscoreESW_SW_EEEEENS4_13SM90_TMA_LOADENS4_14ComposedLayoutINS4_7SwizzleILi1ELi4ELi3EEENS4_18smem_ptr_flag_bitsILi8EEENSQ_INS5_IJNSA_ILi8EEESH_EEENS5_IJSH_SB_EEEEEEEvNS4_8identityESZ_S19_vS1A_EENS_8epilogue10collective6detail29Sm90TmaWarpSpecializedAdapterINS1D_15DefaultEpilogueIaSJ_SJ_NS1C_6thread17LinearCombinationIaLi1EiiLNS1H_9ScaleType4KindE0ELNS_15FloatRoundStyleE2EaEENS1_15EpilogueDefaultEEEEEvvEEEEvNT_6ParamsE --------------------------
	.section	.nv.constant0._ZN7cutlass13device_kernelINS_4gemm6kernel13GemmUniversalIN4cute5tupleIJiiiiEEENS1_10collective13CollectiveMmaINS1_34MainloopSm90TmaGmmaWarpSpecializedILi22ENS5_IJNS4_1CILi1EEESB_SB_EEENS1_35KernelTmaWarpSpecializedCooperativeEEENS5_IJNSA_ILi256EEENSA_ILi64EEENSA_ILi32EEEEEEaNS5_IJlSB_lEEEaSJ_NS4_8TiledMMAINS4_8MMA_AtomIJNS4_4SM904GMMA26MMA_64x64x32_S32S8S8_SS_TNEEEENS4_6LayoutINS5_IJNSA_ILi2EEESB_SB_EEENS5_IJSB_NSA_ILi0EEEST_EEEEENS5_IJNS4_10UnderscoreESW_SW_EEEEENS4_13SM90_TMA_LOADENS4_14ComposedLayoutINS4_7SwizzleILi1ELi4ELi3EEENS4_18smem_ptr_flag_bitsILi8EEENSQ_INS5_IJNSA_ILi8EEESH_EEENS5_IJSH_SB_EEEEEEEvNS4_8identityESZ_S19_vS1A_EENS_8epilogue10collective6detail29Sm90TmaWarpSpecializedAdapterINS1D_15DefaultEpilogueIaSJ_SJ_NS1C_6thread17LinearCombinationIaLi1EiiLNS1H_9ScaleType4KindE0ELNS_15FloatRoundStyleE2EaEENS1_15EpilogueDefaultEEEEEvvEEEEvNT_6ParamsE,"a",@progbits
	.sectionflags	@""
	.align	4
.nv.constant0._ZN7cutlass13device_kernelINS_4gemm6kernel13GemmUniversalIN4cute5tupleIJiiiiEEENS1_10collective13CollectiveMmaINS1_34MainloopSm90TmaGmmaWarpSpecializedILi22ENS5_IJNS4_1CILi1EEESB_SB_EEENS1_35KernelTmaWarpSpecializedCooperativeEEENS5_IJNSA_ILi256EEENSA_ILi64EEENSA_ILi32EEEEEEaNS5_IJlSB_lEEEaSJ_NS4_8TiledMMAINS4_8MMA_AtomIJNS4_4SM904GMMA26MMA_64x64x32_S32S8S8_SS_TNEEEENS4_6LayoutINS5_IJNSA_ILi2EEESB_SB_EEENS5_IJSB_NSA_ILi0EEEST_EEEEENS5_IJNS4_10UnderscoreESW_SW_EEEEENS4_13SM90_TMA_LOADENS4_14ComposedLayoutINS4_7SwizzleILi1ELi4ELi3EEENS4_18smem_ptr_flag_bitsILi8EEENSQ_INS5_IJNSA_ILi8EEESH_EEENS5_IJSH_SB_EEEEEEEvNS4_8identityESZ_S19_vS1A_EENS_8epilogue10collective6detail29Sm90TmaWarpSpecializedAdapterINS1D_15DefaultEpilogueIaSJ_SJ_NS1C_6thread17LinearCombinationIaLi1EiiLNS1H_9ScaleType4KindE0ELNS_15FloatRoundStyleE2EaEENS1_15EpilogueDefaultEEEEEvvEEEEvNT_6ParamsE:
	.zero		1664


//--------------------- SYMBOLS --------------------------

	.type		.nv.reservedSmem.offset0,@object
	.size		.nv.reservedSmem.offset0,0x4
	.type		__assertfail,@function
